// auto-generated by cutlass_sweep.gemm — config: {"arch": "sm_100", "cluster_m": 1, "cluster_n": 1, "dtype": "fp16", "dtype_b": "fp16", "layout": "nt", "stages": 0, "tile_k": 64, "tile_m": 128, "tile_n": 192}
#include "cutlass/cutlass.h"
#include "cutlass/gemm/collective/collective_builder.hpp"
#include "cutlass/gemm/device/gemm_universal_adapter.h"
#include "cutlass/gemm/kernel/gemm_universal.hpp"
#include "cutlass/epilogue/collective/collective_builder.hpp"

using ElemA = cutlass::half_t;
using ElemB = cutlass::half_t;
using ElemCD = cutlass::half_t;
using Acc  = float;
using TileShape    = cute::Shape<cute::_128, cute::_192, cute::_64>;
using ClusterShape = cute::Shape<cute::_1, cute::_1, cute::_1>;

using CollectiveEpilogue = typename cutlass::epilogue::collective::CollectiveBuilder<
    cutlass::arch::Sm100, cutlass::arch::OpClassTensorOp,
    TileShape, ClusterShape,
    cutlass::epilogue::collective::EpilogueTileAuto,
    Acc, Acc,
    ElemCD, cutlass::layout::RowMajor, 128 / cutlass::sizeof_bits<ElemCD>::value,
    ElemCD, cutlass::layout::RowMajor, 128 / cutlass::sizeof_bits<ElemCD>::value,
    cutlass::epilogue::collective::EpilogueScheduleAuto
  >::CollectiveOp;

using CollectiveMainloop = typename cutlass::gemm::collective::CollectiveBuilder<
    cutlass::arch::Sm100, cutlass::arch::OpClassTensorOp,
    ElemA, cutlass::layout::RowMajor, 128 / cutlass::sizeof_bits<ElemA>::value,
    ElemB, cutlass::layout::ColumnMajor, 128 / cutlass::sizeof_bits<ElemB>::value,
    Acc,
    TileShape, ClusterShape,
    cutlass::gemm::collective::StageCountAutoCarveout<static_cast<int>(sizeof(typename CollectiveEpilogue::SharedStorage))>,
    cutlass::gemm::collective::KernelScheduleAuto
  >::CollectiveOp;

using GemmKernel = cutlass::gemm::kernel::GemmUniversal<
    cute::Shape<int,int,int,int>,
    CollectiveMainloop,
    CollectiveEpilogue
>;
using Gemm = cutlass::gemm::device::GemmUniversalAdapter<GemmKernel>;

// Force the device kernel symbol into the cubin without needing a host main.
auto* _anchor = &cutlass::device_kernel<GemmKernel>;


// ===== COMPILED SASS (sm_100a) =====

	.target	sm_100a

	.elftype	@"ET_EXEC"


//--------------------- .note.nv.tkinfo           --------------------------
	.section	.note.nv.tkinfo,"",@"SHT_NOTE"
	.sectionflags	@"SHF_NOTE_NV_TKINFO"
	.tkinfo
        /*0018*/ 	.word	0x00000002
        /*0030*/ 	.string	""
        /*0030*/ 	.string	"ptxas"
        /*0030*/ 	.string	"Cuda compilation tools, release 13.0, V13.0.88"
        /*0030*/ 	.string	"Build cuda_13.0.r13.0/compiler.36424714_0"
        /*0030*/ 	.string	"-arch sm_100a -m 64 "



//--------------------- .note.nv.cuinfo           --------------------------
	.section	.note.nv.cuinfo,"",@"SHT_NOTE"
	.sectionflags	@"SHF_NOTE_NV_CUINFO"
        /*0018*/ 	.short	0x0002
        /*001a*/ 	.short	0x0064
        /*001c*/ 	.short	0x0082
	.zero		2


//--------------------- .nv.info                  --------------------------
	.section	.nv.info,"",@"SHT_CUDA_INFO"
	.align	4


	//----- nvinfo : EIATTR_REGCOUNT
	.align		4
        /*0000*/ 	.byte	0x04, 0x2f
        /*0002*/ 	.short	(.L_19 - .L_18)
	.align		4
.L_18:
        /*0004*/ 	.word	index@(_ZN7cutlass13device_kernelINS_4gemm6kernel13GemmUniversalIN4cute5tupleIJiiiiEEENS1_10collective13CollectiveMmaINS1_35MainloopSm100TmaUmmaWarpSpecializedILi4ELi2ELi2ENS5_IJNS4_1CILi1EEESB_SB_EEEEENS5_IJNSA_ILi128EEENSA_ILi192EEENSA_ILi64EEEEEENS_6half_tENS5_IJlSB_lEEESI_SJ_NS4_8TiledMMAINS4_8MMA_AtomIJNS4_20SM100_MMA_F16BF16_SSISI_SI_fLi128ELi192ELNS4_4UMMA5MajorE0ELSO_0ELNSN_7ScaleInE0ELSP_0EEEEEENS4_6LayoutISC_NS5_IJNSA_ILi0EEEST_ST_EEEEENS5_IJNS4_10UnderscoreESW_SW_EEEEENS4_13SM90_TMA_LOADENS4_14ComposedLayoutINS4_7SwizzleILi3ELi4ELi3EEENS4_18smem_ptr_flag_bitsILi16EEENSS_INS5_IJNSA_ILi8EEESG_EEENS5_IJSG_SB_EEEEEEEvNS4_8identityESZ_S19_vS1A_EENS_8epilogue10collective18CollectiveEpilogueINS1C_23Sm100TmaWarpSpecializedILi3ELi2ELi64ELb1ELb0EEEJSH_NS5_IJNSS_ISE_SB_EENSS_ISG_SB_EEEEESI_SJ_SI_SJ_NS1C_6fusion15FusionCallbacksIS1G_NS1K_17LinearCombinationISI_fSI_fLNS_15FloatRoundStyleE2EEESH_S1J_JEEENS4_5SM1004TMEM4LOAD26SM100_TMEM_LOAD_32dp32b64xESZ_S19_NS4_39AutoVectorizingCopyWithAssumedAlignmentILi128EEENS4_14SM90_TMA_STOREES19_S1V_S1V_EEEvvEEEEvNT_6ParamsE)
        /*0008*/ 	.word	0x000000b9


	//----- nvinfo : EIATTR_FRAME_SIZE
	.align		4
.L_19:
        /*000c*/ 	.byte	0x04, 0x11
        /*000e*/ 	.short	(.L_21 - .L_20)
	.align		4
.L_20:
        /*0010*/ 	.word	index@($__internal_2_$__cuda_sm10x_tcgen05_guardrail_trap_unallocated_columns_being_dealloced)
        /*0014*/ 	.word	0x00000000


	//----- nvinfo : EIATTR_FRAME_SIZE
	.align		4
.L_21:
        /*0018*/ 	.byte	0x04, 0x11
        /*001a*/ 	.short	(.L_23 - .L_22)
	.align		4
.L_22:
        /*001c*/ 	.word	index@($__internal_1_$__cuda_sm10x_tcgen05_guardrail_trap_phase_invalid_during_alloc)
        /*0020*/ 	.word	0x00000000


	//----- nvinfo : EIATTR_FRAME_SIZE
	.align		4
.L_23:
        /*0024*/ 	.byte	0x04, 0x11
        /*0026*/ 	.short	(.L_25 - .L_24)
	.align		4
.L_24:
        /*0028*/ 	.word	index@($__internal_0_$__cuda_sm10x_tcgen05_guardrail_trap_col_being_dealloced_not_returned_by_alloc)
        /*002c*/ 	.word	0x00000000


	//----- nvinfo : EIATTR_FRAME_SIZE
	.align		4
.L_25:
        /*0030*/ 	.byte	0x04, 0x11
        /*0032*/ 	.short	(.L_27 - .L_26)
	.align		4
.L_26:
        /*0034*/ 	.word	index@(_ZN7cutlass13device_kernelINS_4gemm6kernel13GemmUniversalIN4cute5tupleIJiiiiEEENS1_10collective13CollectiveMmaINS1_35MainloopSm100TmaUmmaWarpSpecializedILi4ELi2ELi2ENS5_IJNS4_1CILi1EEESB_SB_EEEEENS5_IJNSA_ILi128EEENSA_ILi192EEENSA_ILi64EEEEEENS_6half_tENS5_IJlSB_lEEESI_SJ_NS4_8TiledMMAINS4_8MMA_AtomIJNS4_20SM100_MMA_F16BF16_SSISI_SI_fLi128ELi192ELNS4_4UMMA5MajorE0ELSO_0ELNSN_7ScaleInE0ELSP_0EEEEEENS4_6LayoutISC_NS5_IJNSA_ILi0EEEST_ST_EEEEENS5_IJNS4_10UnderscoreESW_SW_EEEEENS4_13SM90_TMA_LOADENS4_14ComposedLayoutINS4_7SwizzleILi3ELi4ELi3EEENS4_18smem_ptr_flag_bitsILi16EEENSS_INS5_IJNSA_ILi8EEESG_EEENS5_IJSG_SB_EEEEEEEvNS4_8identityESZ_S19_vS1A_EENS_8epilogue10collective18CollectiveEpilogueINS1C_23Sm100TmaWarpSpecializedILi3ELi2ELi64ELb1ELb0EEEJSH_NS5_IJNSS_ISE_SB_EENSS_ISG_SB_EEEEESI_SJ_SI_SJ_NS1C_6fusion15FusionCallbacksIS1G_NS1K_17LinearCombinationISI_fSI_fLNS_15FloatRoundStyleE2EEESH_S1J_JEEENS4_5SM1004TMEM4LOAD26SM100_TMEM_LOAD_32dp32b64xESZ_S19_NS4_39AutoVectorizingCopyWithAssumedAlignmentILi128EEENS4_14SM90_TMA_STOREES19_S1V_S1V_EEEvvEEEEvNT_6ParamsE)
        /*0038*/ 	.word	0x00000000


	//----- nvinfo : EIATTR_MIN_STACK_SIZE
	.align		4
.L_27:
        /*003c*/ 	.byte	0x04, 0x12
        /*003e*/ 	.short	(.L_29 - .L_28)
	.align		4
.L_28:
        /*0040*/ 	.word	index@(_ZN7cutlass13device_kernelINS_4gemm6kernel13GemmUniversalIN4cute5tupleIJiiiiEEENS1_10collective13CollectiveMmaINS1_35MainloopSm100TmaUmmaWarpSpecializedILi4ELi2ELi2ENS5_IJNS4_1CILi1EEESB_SB_EEEEENS5_IJNSA_ILi128EEENSA_ILi192EEENSA_ILi64EEEEEENS_6half_tENS5_IJlSB_lEEESI_SJ_NS4_8TiledMMAINS4_8MMA_AtomIJNS4_20SM100_MMA_F16BF16_SSISI_SI_fLi128ELi192ELNS4_4UMMA5MajorE0ELSO_0ELNSN_7ScaleInE0ELSP_0EEEEEENS4_6LayoutISC_NS5_IJNSA_ILi0EEEST_ST_EEEEENS5_IJNS4_10UnderscoreESW_SW_EEEEENS4_13SM90_TMA_LOADENS4_14ComposedLayoutINS4_7SwizzleILi3ELi4ELi3EEENS4_18smem_ptr_flag_bitsILi16EEENSS_INS5_IJNSA_ILi8EEESG_EEENS5_IJSG_SB_EEEEEEEvNS4_8identityESZ_S19_vS1A_EENS_8epilogue10collective18CollectiveEpilogueINS1C_23Sm100TmaWarpSpecializedILi3ELi2ELi64ELb1ELb0EEEJSH_NS5_IJNSS_ISE_SB_EENSS_ISG_SB_EEEEESI_SJ_SI_SJ_NS1C_6fusion15FusionCallbacksIS1G_NS1K_17LinearCombinationISI_fSI_fLNS_15FloatRoundStyleE2EEESH_S1J_JEEENS4_5SM1004TMEM4LOAD26SM100_TMEM_LOAD_32dp32b64xESZ_S19_NS4_39AutoVectorizingCopyWithAssumedAlignmentILi128EEENS4_14SM90_TMA_STOREES19_S1V_S1V_EEEvvEEEEvNT_6ParamsE)
        /*0044*/ 	.word	0x00000000
.L_29:


//--------------------- .nv.compat                --------------------------
	.section	.nv.compat,"",@"SHT_CUDA_COMPAT_INFO"
	.align	4
        /*0000*/ 	.byte	0x02, 0x09, 0x01, 0x00, 0x02, 0x02, 0x02, 0x00, 0x02, 0x05, 0x05, 0x00, 0x03, 0x07, 0x01, 0x01
        /*0010*/ 	.byte	0x02, 0x03, 0x01, 0x00, 0x02, 0x06, 0x01, 0x00, 0x04, 0x0b, 0x08, 0x00, 0x09, 0x00, 0x00, 0x00
        /*0020*/ 	.byte	0x00, 0x00, 0x00, 0x00


//--------------------- .nv.info._ZN7cutlass13device_kernelINS_4gemm6kernel13GemmUniversalIN4cute5tupleIJiiiiEEENS1_10collective13CollectiveMmaINS1_35MainloopSm100TmaUmmaWarpSpecializedILi4ELi2ELi2ENS5_IJNS4_1CILi1EEESB_SB_EEEEENS5_IJNSA_ILi128EEENSA_ILi192EEENSA_ILi64EEEEEENS_6half_tENS5_IJlSB_lEEESI_SJ_NS4_8TiledMMAINS4_8MMA_AtomIJNS4_20SM100_MMA_F16BF16_SSISI_SI_fLi128ELi192ELNS4_4UMMA5MajorE0ELSO_0ELNSN_7ScaleInE0ELSP_0EEEEEENS4_6LayoutISC_NS5_IJNSA_ILi0EEEST_ST_EEEEENS5_IJNS4_10UnderscoreESW_SW_EEEEENS4_13SM90_TMA_LOADENS4_14ComposedLayoutINS4_7SwizzleILi3ELi4ELi3EEENS4_18smem_ptr_flag_bitsILi16EEENSS_INS5_IJNSA_ILi8EEESG_EEENS5_IJSG_SB_EEEEEEEvNS4_8identityESZ_S19_vS1A_EENS_8epilogue10collective18CollectiveEpilogueINS1C_23Sm100TmaWarpSpecializedILi3ELi2ELi64ELb1ELb0EEEJSH_NS5_IJNSS_ISE_SB_EENSS_ISG_SB_EEEEESI_SJ_SI_SJ_NS1C_6fusion15FusionCallbacksIS1G_NS1K_17LinearCombinationISI_fSI_fLNS_15FloatRoundStyleE2EEESH_S1J_JEEENS4_5SM1004TMEM4LOAD26SM100_TMEM_LOAD_32dp32b64xESZ_S19_NS4_39AutoVectorizingCopyWithAssumedAlignmentILi128EEENS4_14SM90_TMA_STOREES19_S1V_S1V_EEEvvEEEEvNT_6ParamsE --------------------------
	.section	.nv.info._ZN7cutlass13device_kernelINS_4gemm6kernel13GemmUniversalIN4cute5tupleIJiiiiEEENS1_10collective13CollectiveMmaINS1_35MainloopSm100TmaUmmaWarpSpecializedILi4ELi2ELi2ENS5_IJNS4_1CILi1EEESB_SB_EEEEENS5_IJNSA_ILi128EEENSA_ILi192EEENSA_ILi64EEEEEENS_6half_tENS5_IJlSB_lEEESI_SJ_NS4_8TiledMMAINS4_8MMA_AtomIJNS4_20SM100_MMA_F16BF16_SSISI_SI_fLi128ELi192ELNS4_4UMMA5MajorE0ELSO_0ELNSN_7ScaleInE0ELSP_0EEEEEENS4_6LayoutISC_NS5_IJNSA_ILi0EEEST_ST_EEEEENS5_IJNS4_10UnderscoreESW_SW_EEEEENS4_13SM90_TMA_LOADENS4_14ComposedLayoutINS4_7SwizzleILi3ELi4ELi3EEENS4_18smem_ptr_flag_bitsILi16EEENSS_INS5_IJNSA_ILi8EEESG_EEENS5_IJSG_SB_EEEEEEEvNS4_8identityESZ_S19_vS1A_EENS_8epilogue10collective18CollectiveEpilogueINS1C_23Sm100TmaWarpSpecializedILi3ELi2ELi64ELb1ELb0EEEJSH_NS5_IJNSS_ISE_SB_EENSS_ISG_SB_EEEEESI_SJ_SI_SJ_NS1C_6fusion15FusionCallbacksIS1G_NS1K_17LinearCombinationISI_fSI_fLNS_15FloatRoundStyleE2EEESH_S1J_JEEENS4_5SM1004TMEM4LOAD26SM100_TMEM_LOAD_32dp32b64xESZ_S19_NS4_39AutoVectorizingCopyWithAssumedAlignmentILi128EEENS4_14SM90_TMA_STOREES19_S1V_S1V_EEEvvEEEEvNT_6ParamsE,"",@"SHT_CUDA_INFO"
	.sectionflags	@""
	.align	4


	//----- nvinfo : EIATTR_CUDA_API_VERSION
	.align		4
        /*0000*/ 	.byte	0x04, 0x37
        /*0002*/ 	.short	(.L_31 - .L_30)
.L_30:
        /*0004*/ 	.word	0x00000082


	//----- nvinfo : EIATTR_KPARAM_INFO
	.align		4
.L_31:
        /*0008*/ 	.byte	0x04, 0x17
        /*000a*/ 	.short	(.L_33 - .L_32)
.L_32:
        /*000c*/ 	.word	0x00000000
        /*0010*/ 	.short	0x0000
        /*0012*/ 	.short	0x0000
        /*0014*/ 	.byte	0x00, 0xf0, 0x01, 0x20


	//----- nvinfo : EIATTR_AT_ENTRY_FRAGMENTS
	.align		4
.L_33:
        /*0018*/ 	.byte	0x04, 0x4f
        /*001a*/ 	.short	(.L_35 - .L_34)


	//   ....[0]....
.L_34:
        /*001c*/ 	.word	0x00000006


	//----- nvinfo : EIATTR_RESERVED_SMEM_USED
	.align		4
.L_35:
        /*0020*/ 	.byte	0x01, 0x41
	.zero		2


	//----- nvinfo : EIATTR_SPARSE_MMA_MASK
	.align		4
        /*0024*/ 	.byte	0x03, 0x50
        /*0026*/ 	.short	0x0000


	//----- nvinfo : EIATTR_TCGEN05_1CTA_USED
	.align		4
        /*0028*/ 	.byte	0x01, 0x51
	.zero		2


	//----- nvinfo : EIATTR_MAXREG_COUNT
	.align		4
        /*002c*/ 	.byte	0x03, 0x1b
        /*002e*/ 	.short	0x00ff


	//----- nvinfo : EIATTR_NUM_BARRIERS
	.align		4
        /*0030*/ 	.byte	0x02, 0x4c
        /*0032*/ 	.byte	0x07
	.zero		1


	//----- nvinfo : EIATTR_EXTERNS
	.align		4
        /*0034*/ 	.byte	0x04, 0x0f
        /*0036*/ 	.short	(.L_37 - .L_36)


	//   ....[0]....
	.align		4
.L_36:
        /*0038*/ 	.word	index@(__assertfail)


	//----- nvinfo : EIATTR_MERCURY_ISA_VERSION
	.align		4
.L_37:
        /*003c*/ 	.byte	0x03, 0x5f
        /*003e*/ 	.short	0x0101


	//----- nvinfo : EIATTR_INT_WARP_WIDE_INSTR_OFFSETS
	.align		4
        /*0040*/ 	.byte	0x04, 0x31
        /*0042*/ 	.short	(.L_39 - .L_38)


	//   ....[0]....
.L_38:
        /*0044*/ 	.word	0x00001d90


	//   ....[1]....
        /*0048*/ 	.word	0x000036c0


	//   ....[2]....
        /*004c*/ 	.word	0x000036e0


	//   ....[3]....
        /*0050*/ 	.word	0x00003710


	//   ....[4]....
        /*0054*/ 	.word	0x00004040


	//   ....[5]....
        /*0058*/ 	.word	0x000040b0


	//   ....[6]....
        /*005c*/ 	.word	0x000041b0


	//   ....[7]....
        /*0060*/ 	.word	0x00004240


	//   ....[8]....
        /*0064*/ 	.word	0x00004420


	//   ....[9]....
        /*0068*/ 	.word	0x00004580


	//----- nvinfo : EIATTR_COOP_GROUP_MASK_REGIDS
	.align		4
.L_39:
        /*006c*/ 	.byte	0x04, 0x29
        /*006e*/ 	.short	(.L_41 - .L_40)


	//   ....[0]....
.L_40:
        /*0070*/ 	.word	0xffffffff


	//   ....[1]....
        /*0074*/ 	.word	0xffffffff


	//   ....[2]....
        /*0078*/ 	.word	0xffffffff


	//   ....[3]....
        /*007c*/ 	.word	0xffffffff


	//   ....[4]....
        /*0080*/ 	.word	0xffffffff


	//   ....[5]....
        /*0084*/ 	.word	0xffffffff


	//   ....[6]....
        /*0088*/ 	.word	0xffffffff


	//   ....[7]....
        /*008c*/ 	.word	0xffffffff


	//   ....[8]....
        /*0090*/ 	.word	0xffffffff


	//   ....[9]....
        /*0094*/ 	.word	0xffffffff


	//   ....[10]....
        /*0098*/ 	.word	0xffffffff


	//   ....[11]....
        /*009c*/ 	.word	0xffffffff


	//   ....[12]....
        /*00a0*/ 	.word	0xffffffff


	//----- nvinfo : EIATTR_COOP_GROUP_INSTR_OFFSETS
	.align		4
.L_41:
        /*00a4*/ 	.byte	0x04, 0x28
        /*00a6*/ 	.short	(.L_43 - .L_42)


	//   ....[0]....
.L_42:
        /*00a8*/ 	.word	0x00000090


	//   ....[1]....
        /*00ac*/ 	.word	0x000004d0


	//   ....[2]....
        /*00b0*/ 	.word	0x00000640


	//   ....[3]....
        /*00b4*/ 	.word	0x000007c0


	//   ....[4]....
        /*00b8*/ 	.word	0x000008c0


	//   ....[5]....
        /*00bc*/ 	.word	0x00000a30


	//   ....[6]....
        /*00c0*/ 	.word	0x00000b90


	//   ....[7]....
        /*00c4*/ 	.word	0x00001c70


	//   ....[8]....
        /*00c8*/ 	.word	0x00002a50


	//   ....[9]....
        /*00cc*/ 	.word	0x00002c60


	//   ....[10]....
        /*00d0*/ 	.word	0x00002c90


	//   ....[11]....
        /*00d4*/ 	.word	0x000035a0


	//   ....[12]....
        /*00d8*/ 	.word	0x000037d0


	//----- nvinfo : EIATTR_VRC_CTA_INIT_COUNT
	.align		4
.L_43:
        /*00dc*/ 	.byte	0x02, 0x4a
        /*00de*/ 	.byte	0x80
	.zero		1


	//----- nvinfo : EIATTR_SYSCALL_OFFSETS
	.align		4
        /*00e0*/ 	.byte	0x04, 0x46
        /*00e2*/ 	.short	(.L_45 - .L_44)


	//   ....[0]....
.L_44:
        /*00e4*/ 	.word	0x00005010


	//   ....[1]....
        /*00e8*/ 	.word	0x00005100


	//   ....[2]....
        /*00ec*/ 	.word	0x00005a70


	//   ....[3]....
        /*00f0*/ 	.word	0x00006f40


	//   ....[4]....
        /*00f4*/ 	.word	0x00008370


	//----- nvinfo : EIATTR_MBARRIER_INSTR_OFFSETS
	.align		4
.L_45:
        /*00f8*/ 	.byte	0x04, 0x39
        /*00fa*/ 	.short	(.L_47 - .L_46)


	//   ....[0]....
.L_46:
        /*00fc*/ 	.word	0x000005b0
        /*0100*/ 	.word	0x000000ff
        /*0104*/ 	.word	0x00000000
        /*0108*/ 	.short	0x0100
        /*010a*/ 	.byte	0x05
	.zero		1


	//   ....[1]....
        /*010c*/ 	.word	0x000005c0
        /*0110*/ 	.word	0x000000ff
        /*0114*/ 	.word	0x00000020
        /*0118*/ 	.short	0x0100
        /*011a*/ 	.byte	0x05
	.zero		1


	//   ....[2]....
        /*011c*/ 	.word	0x000005d0
        /*0120*/ 	.word	0x000000ff
        /*0124*/ 	.word	0x00000008
        /*0128*/ 	.short	0x0100
        /*012a*/ 	.byte	0x05
	.zero		1


	//   ....[3]....
        /*012c*/ 	.word	0x000005e0
        /*0130*/ 	.word	0x000000ff
        /*0134*/ 	.word	0x00000028
        /*0138*/ 	.short	0x0100
        /*013a*/ 	.byte	0x05
	.zero		1


	//   ....[4]....
        /*013c*/ 	.word	0x000005f0
        /*0140*/ 	.word	0x000000ff
        /*0144*/ 	.word	0x00000010
        /*0148*/ 	.short	0x0100
        /*014a*/ 	.byte	0x05
	.zero		1


	//   ....[5]....
        /*014c*/ 	.word	0x00000600
        /*0150*/ 	.word	0x000000ff
        /*0154*/ 	.word	0x00000030
        /*0158*/ 	.short	0x0100
        /*015a*/ 	.byte	0x05
	.zero		1


	//   ....[6]....
        /*015c*/ 	.word	0x00000610
        /*0160*/ 	.word	0x000000ff
        /*0164*/ 	.word	0x00000018
        /*0168*/ 	.short	0x0100
        /*016a*/ 	.byte	0x05
	.zero		1


	//   ....[7]....
        /*016c*/ 	.word	0x00000620
        /*0170*/ 	.word	0x000000ff
        /*0174*/ 	.word	0x00000038
        /*0178*/ 	.short	0x0100
        /*017a*/ 	.byte	0x05
	.zero		1


	//   ....[8]....
        /*017c*/ 	.word	0x00000750
        /*0180*/ 	.word	0x000000ff
        /*0184*/ 	.word	0x00000040
        /*0188*/ 	.short	0x0100
        /*018a*/ 	.byte	0x07
	.zero		1


	//   ....[9]....
        /*018c*/ 	.word	0x00000760
        /*0190*/ 	.word	0x000000ff
        /*0194*/ 	.word	0x00000058
        /*0198*/ 	.short	0x0100
        /*019a*/ 	.byte	0x07
	.zero		1


	//   ....[10]....
        /*019c*/ 	.word	0x00000770
        /*01a0*/ 	.word	0x000000ff
        /*01a4*/ 	.word	0x00000048
        /*01a8*/ 	.short	0x0100
        /*01aa*/ 	.byte	0x07
	.zero		1


	//   ....[11]....
        /*01ac*/ 	.word	0x00000780
        /*01b0*/ 	.word	0x000000ff
        /*01b4*/ 	.word	0x00000060
        /*01b8*/ 	.short	0x0100
        /*01ba*/ 	.byte	0x07
	.zero		1


	//   ....[12]....
        /*01bc*/ 	.word	0x00000790
        /*01c0*/ 	.word	0x000000ff
        /*01c4*/ 	.word	0x00000050
        /*01c8*/ 	.short	0x0100
        /*01ca*/ 	.byte	0x07
	.zero		1


	//   ....[13]....
        /*01cc*/ 	.word	0x000007a0
        /*01d0*/ 	.word	0x000000ff
        /*01d4*/ 	.word	0x00000068
        /*01d8*/ 	.short	0x0100
        /*01da*/ 	.byte	0x07
	.zero		1


	//   ....[14]....
        /*01dc*/ 	.word	0x00000890
        /*01e0*/ 	.word	0x000000ff
        /*01e4*/ 	.word	0x00000070
        /*01e8*/ 	.short	0x0100
        /*01ea*/ 	.byte	0x05
	.zero		1


	//   ....[15]....
        /*01ec*/ 	.word	0x000008a0
        /*01f0*/ 	.word	0x000000ff
        /*01f4*/ 	.word	0x00000078
        /*01f8*/ 	.short	0x0100
        /*01fa*/ 	.byte	0x05
	.zero		1


	//   ....[16]....
        /*01fc*/ 	.word	0x000009e0
        /*0200*/ 	.word	0x000000ff
        /*0204*/ 	.word	0x00000080
        /*0208*/ 	.short	0x0100
        /*020a*/ 	.byte	0x05
	.zero		1


	//   ....[17]....
        /*020c*/ 	.word	0x000009f0
        /*0210*/ 	.word	0x000000ff
        /*0214*/ 	.word	0x00000090
        /*0218*/ 	.short	0x0100
        /*021a*/ 	.byte	0x05
	.zero		1


	//   ....[18]....
        /*021c*/ 	.word	0x00000a00
        /*0220*/ 	.word	0x000000ff
        /*0224*/ 	.word	0x00000088
        /*0228*/ 	.short	0x0100
        /*022a*/ 	.byte	0x05
	.zero		1


	//   ....[19]....
        /*022c*/ 	.word	0x00000a10
        /*0230*/ 	.word	0x000000ff
        /*0234*/ 	.word	0x00000098
        /*0238*/ 	.short	0x0100
        /*023a*/ 	.byte	0x05
	.zero		1


	//   ....[20]....
        /*023c*/ 	.word	0x00000b40
        /*0240*/ 	.word	0x000000ff
        /*0244*/ 	.word	0x000000a0
        /*0248*/ 	.short	0x0100
        /*024a*/ 	.byte	0x07
	.zero		1


	//   ....[21]....
        /*024c*/ 	.word	0x00000b50
        /*0250*/ 	.word	0x000000ff
        /*0254*/ 	.word	0x000000b0
        /*0258*/ 	.short	0x0100
        /*025a*/ 	.byte	0x07
	.zero		1


	//   ....[22]....
        /*025c*/ 	.word	0x00000b60
        /*0260*/ 	.word	0x000000ff
        /*0264*/ 	.word	0x000000a8
        /*0268*/ 	.short	0x0100
        /*026a*/ 	.byte	0x07
	.zero		1


	//   ....[23]....
        /*026c*/ 	.word	0x00000b70
        /*0270*/ 	.word	0x000000ff
        /*0274*/ 	.word	0x000000b8
        /*0278*/ 	.short	0x0100
        /*027a*/ 	.byte	0x07
	.zero		1


	//   ....[24]....
        /*027c*/ 	.word	0x00000c60
        /*0280*/ 	.word	0x000000ff
        /*0284*/ 	.word	0x000000c0
        /*0288*/ 	.short	0x0100
        /*028a*/ 	.byte	0x05
	.zero		1


	//   ....[25]....
        /*028c*/ 	.word	0x00000c70
        /*0290*/ 	.word	0x000000ff
        /*0294*/ 	.word	0x000000d0
        /*0298*/ 	.short	0x0100
        /*029a*/ 	.byte	0x05
	.zero		1


	//   ....[26]....
        /*029c*/ 	.word	0x00000c80
        /*02a0*/ 	.word	0x000000ff
        /*02a4*/ 	.word	0x000000c8
        /*02a8*/ 	.short	0x0100
        /*02aa*/ 	.byte	0x05
	.zero		1


	//   ....[27]....
        /*02ac*/ 	.word	0x00000c90
        /*02b0*/ 	.word	0x000000ff
        /*02b4*/ 	.word	0x000000d8
        /*02b8*/ 	.short	0x0100
        /*02ba*/ 	.byte	0x05
	.zero		1


	//   ....[28]....
        /*02bc*/ 	.word	0x00001570
        /*02c0*/ 	.word	0x00000003
        /*02c4*/ 	.word	0x000000d0
        /*02c8*/ 	.short	0x010a
        /*02ca*/ 	.byte	0xff
	.zero		1


	//   ....[29]....
        /*02cc*/ 	.word	0x000015a0
        /*02d0*/ 	.word	0x00000003
        /*02d4*/ 	.word	0x000000c0
        /*02d8*/ 	.short	0x0101
        /*02da*/ 	.byte	0xff
	.zero		1


	//   ....[30]....
        /*02dc*/ 	.word	0x00001670
        /*02e0*/ 	.word	0x000000ff
        /*02e4*/ 	.word	0x00000020
        /*02e8*/ 	.short	0x010a
        /*02ea*/ 	.byte	0x05
	.zero		1


	//   ....[31]....
        /*02ec*/ 	.word	0x00001710
        /*02f0*/ 	.word	0x000000ff
        /*02f4*/ 	.word	0x00000020
        /*02f8*/ 	.short	0x010a
        /*02fa*/ 	.byte	0x21
	.zero		1


	//   ....[32]....
        /*02fc*/ 	.word	0x00001860
        /*0300*/ 	.word	0x000000ff
        /*0304*/ 	.word	0x00000020
        /*0308*/ 	.short	0x010a
        /*030a*/ 	.byte	0x08
	.zero		1


	//   ....[33]....
        /*030c*/ 	.word	0x00001970
        /*0310*/ 	.word	0x000000ff
        /*0314*/ 	.word	0x00000078
        /*0318*/ 	.short	0x0101
        /*031a*/ 	.byte	0x04
	.zero		1


	//   ....[34]....
        /*031c*/ 	.word	0x00001990
        /*0320*/ 	.word	0x000000ff
        /*0324*/ 	.word	0x00000020
        /*0328*/ 	.short	0x010a
        /*032a*/ 	.byte	0x05
	.zero		1


	//   ....[35]....
        /*032c*/ 	.word	0x00001a10
        /*0330*/ 	.word	0x000000ff
        /*0334*/ 	.word	0x00000020
        /*0338*/ 	.short	0x010a
        /*033a*/ 	.byte	0x11
	.zero		1


	//   ....[36]....
        /*033c*/ 	.word	0x00001b60
        /*0340*/ 	.word	0x000000ff
        /*0344*/ 	.word	0x00000020
        /*0348*/ 	.short	0x010a
        /*034a*/ 	.byte	0x08
	.zero		1


	//   ....[37]....
        /*034c*/ 	.word	0x00001ca0
        /*0350*/ 	.word	0x00000002
        /*0354*/ 	.word	0x00000080
        /*0358*/ 	.short	0x010a
        /*035a*/ 	.byte	0xff
	.zero		1


	//   ....[38]....
        /*035c*/ 	.word	0x00001d60
        /*0360*/ 	.word	0x00000002
        /*0364*/ 	.word	0x00000000
        /*0368*/ 	.short	0x0101
        /*036a*/ 	.byte	0xff
	.zero		1


	//   ....[39]....
        /*036c*/ 	.word	0x000022c0
        /*0370*/ 	.word	0x000000ff
        /*0374*/ 	.word	0x00000000
        /*0378*/ 	.short	0x010a
        /*037a*/ 	.byte	0x05
	.zero		1


	//   ....[40]....
        /*037c*/ 	.word	0x00002350
        /*0380*/ 	.word	0x000000ff
        /*0384*/ 	.word	0x00000000
        /*0388*/ 	.short	0x010a
        /*038a*/ 	.byte	0x05
	.zero		1


	//   ....[41]....
        /*038c*/ 	.word	0x000023e0
        /*0390*/ 	.word	0x000000ff
        /*0394*/ 	.word	0x00000000
        /*0398*/ 	.short	0x010a
        /*039a*/ 	.byte	0x05
	.zero		1


	//   ....[42]....
        /*039c*/ 	.word	0x00002480
        /*03a0*/ 	.word	0x00000000
        /*03a4*/ 	.word	0x00000000
        /*03a8*/ 	.short	0x010a
        /*03aa*/ 	.byte	0xff
	.zero		1


	//   ....[43]....
        /*03ac*/ 	.word	0x000025a0
        /*03b0*/ 	.word	0x00000000
        /*03b4*/ 	.word	0x000000c0
        /*03b8*/ 	.short	0x010a
        /*03ba*/ 	.byte	0xff
	.zero		1


	//   ....[44]....
        /*03bc*/ 	.word	0x00002600
        /*03c0*/ 	.word	0x00000004
        /*03c4*/ 	.word	0x00000000
        /*03c8*/ 	.short	0x0101
        /*03ca*/ 	.byte	0xff
	.zero		1


	//   ....[45]....
        /*03cc*/ 	.word	0x00002620
        /*03d0*/ 	.word	0x000000ff
        /*03d4*/ 	.word	0x00000090
        /*03d8*/ 	.short	0x010a
        /*03da*/ 	.byte	0x05
	.zero		1


	//   ....[46]....
        /*03dc*/ 	.word	0x00002740
        /*03e0*/ 	.word	0x00000000
        /*03e4*/ 	.word	0x00000080
        /*03e8*/ 	.short	0x010a
        /*03ea*/ 	.byte	0xff
	.zero		1


	//   ....[47]....
        /*03ec*/ 	.word	0x00002850
        /*03f0*/ 	.word	0x00000000
        /*03f4*/ 	.word	0x00000000
        /*03f8*/ 	.short	0x0101
        /*03fa*/ 	.byte	0xff
	.zero		1


	//   ....[48]....
        /*03fc*/ 	.word	0x000028e0
        /*0400*/ 	.word	0x000000ff
        /*0404*/ 	.word	0x00000090
        /*0408*/ 	.short	0x0106
        /*040a*/ 	.byte	0x05
	.zero		1


	//   ....[49]....
        /*040c*/ 	.word	0x00002900
        /*0410*/ 	.word	0x000000ff
        /*0414*/ 	.word	0x00000090
        /*0418*/ 	.short	0x010a
        /*041a*/ 	.byte	0x05
	.zero		1


	//   ....[50]....
        /*041c*/ 	.word	0x00002990
        /*0420*/ 	.word	0x000000ff
        /*0424*/ 	.word	0x00000090
        /*0428*/ 	.short	0x0106
        /*042a*/ 	.byte	0x04
	.zero		1


	//   ....[51]....
        /*042c*/ 	.word	0x000029d0
        /*0430*/ 	.word	0x00000000
        /*0434*/ 	.word	0x00000090
        /*0438*/ 	.short	0x010a
        /*043a*/ 	.byte	0xff
	.zero		1


	//   ....[52]....
        /*043c*/ 	.word	0x00002f10
        /*0440*/ 	.word	0x00000000
        /*0444*/ 	.word	0x00000080
        /*0448*/ 	.short	0x010a
        /*044a*/ 	.byte	0xff
	.zero		1


	//   ....[53]....
        /*044c*/ 	.word	0x00003020
        /*0450*/ 	.word	0x00000003
        /*0454*/ 	.word	0x00000000
        /*0458*/ 	.short	0x0101
        /*045a*/ 	.byte	0xff
	.zero		1


	//   ....[54]....
        /*045c*/ 	.word	0x00003030
        /*0460*/ 	.word	0x000000ff
        /*0464*/ 	.word	0x00000000
        /*0468*/ 	.short	0x010a
        /*046a*/ 	.byte	0x05
	.zero		1


	//   ....[55]....
        /*046c*/ 	.word	0x00003050
        /*0470*/ 	.word	0x000000ff
        /*0474*/ 	.word	0x000000b0
        /*0478*/ 	.short	0x010a
        /*047a*/ 	.byte	0x0e
	.zero		1


	//   ....[56]....
        /*047c*/ 	.word	0x00003120
        /*0480*/ 	.word	0x000000ff
        /*0484*/ 	.word	0x00000000
        /*0488*/ 	.short	0x010a
        /*048a*/ 	.byte	0x07
	.zero		1


	//   ....[57]....
        /*048c*/ 	.word	0x00003250
        /*0490*/ 	.word	0x000000ff
        /*0494*/ 	.word	0x00000000
        /*0498*/ 	.short	0x010a
        /*049a*/ 	.byte	0x13
	.zero		1


	//   ....[58]....
        /*049c*/ 	.word	0x000034f0
        /*04a0*/ 	.word	0x000000ff
        /*04a4*/ 	.word	0x00000000
        /*04a8*/ 	.short	0x010a
        /*04aa*/ 	.byte	0x05
	.zero		1


	//   ....[59]....
        /*04ac*/ 	.word	0x00003580
        /*04b0*/ 	.word	0x000000ff
        /*04b4*/ 	.word	0x00000000
        /*04b8*/ 	.short	0x010a
        /*04ba*/ 	.byte	0x06
	.zero		1


	//   ....[60]....
        /*04bc*/ 	.word	0x000039f0
        /*04c0*/ 	.word	0x00000000
        /*04c4*/ 	.word	0x00000080
        /*04c8*/ 	.short	0x010a
        /*04ca*/ 	.byte	0xff
	.zero		1


	//   ....[61]....
        /*04cc*/ 	.word	0x00003ab0
        /*04d0*/ 	.word	0x00000000
        /*04d4*/ 	.word	0x00000000
        /*04d8*/ 	.short	0x0101
        /*04da*/ 	.byte	0xff
	.zero		1


	//   ....[62]....
        /*04dc*/ 	.word	0x00003dd0
        /*04e0*/ 	.word	0x000000ff
        /*04e4*/ 	.word	0x00000078
        /*04e8*/ 	.short	0x010a
        /*04ea*/ 	.byte	0x07
	.zero		1


	//   ....[63]....
        /*04ec*/ 	.word	0x00003fc0
        /*04f0*/ 	.word	0x000000ff
        /*04f4*/ 	.word	0x00000058
        /*04f8*/ 	.short	0x010a
        /*04fa*/ 	.byte	0x07
	.zero		1


	//   ....[64]....
        /*04fc*/ 	.word	0x00004150
        /*0500*/ 	.word	0x000000ff
        /*0504*/ 	.word	0x00000040
        /*0508*/ 	.short	0x010b
        /*050a*/ 	.byte	0x07
	.zero		1


	//   ....[65]....
        /*050c*/ 	.word	0x00004160
        /*0510*/ 	.word	0x000000ff
        /*0514*/ 	.word	0x00000000
        /*0518*/ 	.short	0x0101
        /*051a*/ 	.byte	0x08
	.zero		1


	//   ....[66]....
        /*051c*/ 	.word	0x00004170
        /*0520*/ 	.word	0x000000ff
        /*0524*/ 	.word	0x00000060
        /*0528*/ 	.short	0x010a
        /*052a*/ 	.byte	0x07
	.zero		1


	//   ....[67]....
        /*052c*/ 	.word	0x00004310
        /*0530*/ 	.word	0x000000ff
        /*0534*/ 	.word	0x00000048
        /*0538*/ 	.short	0x010b
        /*053a*/ 	.byte	0x07
	.zero		1


	//   ....[68]....
        /*053c*/ 	.word	0x00004380
        /*0540*/ 	.word	0x000000ff
        /*0544*/ 	.word	0x00000000
        /*0548*/ 	.short	0x0101
        /*054a*/ 	.byte	0x08
	.zero		1


	//   ....[69]....
        /*054c*/ 	.word	0x000043b0
        /*0550*/ 	.word	0x000000ff
        /*0554*/ 	.word	0x00000068
        /*0558*/ 	.short	0x010a
        /*055a*/ 	.byte	0x07
	.zero		1


	//   ....[70]....
        /*055c*/ 	.word	0x000045c0
        /*0560*/ 	.word	0x000000ff
        /*0564*/ 	.word	0x00000050
        /*0568*/ 	.short	0x010b
        /*056a*/ 	.byte	0x07
	.zero		1


	//   ....[71]....
        /*056c*/ 	.word	0x000045e0
        /*0570*/ 	.word	0x000000ff
        /*0574*/ 	.word	0x00000000
        /*0578*/ 	.short	0x0101
        /*057a*/ 	.byte	0x0d
	.zero		1


	//   ....[72]....
        /*057c*/ 	.word	0x00004610
        /*0580*/ 	.word	0x000000ff
        /*0584*/ 	.word	0x00000058
        /*0588*/ 	.short	0x010a
        /*058a*/ 	.byte	0x07
	.zero		1


	//   ....[73]....
        /*058c*/ 	.word	0x00004630
        /*0590*/ 	.word	0x000000ff
        /*0594*/ 	.word	0x00000060
        /*0598*/ 	.short	0x010a
        /*059a*/ 	.byte	0x07
	.zero		1


	//   ....[74]....
        /*059c*/ 	.word	0x00004670
        /*05a0*/ 	.word	0x00000000
        /*05a4*/ 	.word	0x00000068
        /*05a8*/ 	.short	0x010a
        /*05aa*/ 	.byte	0xff
	.zero		1


	//   ....[75]....
        /*05ac*/ 	.word	0x000049d0
        /*05b0*/ 	.word	0x00000000
        /*05b4*/ 	.word	0x00000080
        /*05b8*/ 	.short	0x010a
        /*05ba*/ 	.byte	0xff
	.zero		1


	//   ....[76]....
        /*05bc*/ 	.word	0x00004ae0
        /*05c0*/ 	.word	0x00000000
        /*05c4*/ 	.word	0x00000000
        /*05c8*/ 	.short	0x0101
        /*05ca*/ 	.byte	0xff
	.zero		1


	//   ....[77]....
        /*05cc*/ 	.word	0x00005590
        /*05d0*/ 	.word	0x000000ff
        /*05d4*/ 	.word	0x00000040
        /*05d8*/ 	.short	0x010a
        /*05da*/ 	.byte	0x30
	.zero		1


	//   ....[78]....
        /*05dc*/ 	.word	0x00005650
        /*05e0*/ 	.word	0x0000006c
        /*05e4*/ 	.word	0x000000a0
        /*05e8*/ 	.short	0x010a
        /*05ea*/ 	.byte	0xff
	.zero		1


	//   ....[79]....
        /*05ec*/ 	.word	0x00005780
        /*05f0*/ 	.word	0x000000ff
        /*05f4*/ 	.word	0x00000040
        /*05f8*/ 	.short	0x010a
        /*05fa*/ 	.byte	0x30
	.zero		1


	//   ....[80]....
        /*05fc*/ 	.word	0x00005950
        /*0600*/ 	.word	0x0000006c
        /*0604*/ 	.word	0x000000a0
        /*0608*/ 	.short	0x010a
        /*060a*/ 	.byte	0xff
	.zero		1


	//   ....[81]....
        /*060c*/ 	.word	0x00006be0
        /*0610*/ 	.word	0x00000000
        /*0614*/ 	.word	0x00000000
        /*0618*/ 	.short	0x0101
        /*061a*/ 	.byte	0xff
	.zero		1


	//   ....[82]....
        /*061c*/ 	.word	0x00006bf0
        /*0620*/ 	.word	0x00000003
        /*0624*/ 	.word	0x00000040
        /*0628*/ 	.short	0x010a
        /*062a*/ 	.byte	0xff
	.zero		1


	//   ....[83]....
        /*062c*/ 	.word	0x00006cd0
        /*0630*/ 	.word	0x00000003
        /*0634*/ 	.word	0x00000040
        /*0638*/ 	.short	0x010a
        /*063a*/ 	.byte	0xff
	.zero		1


	//   ....[84]....
        /*063c*/ 	.word	0x00008020
        /*0640*/ 	.word	0x00000000
        /*0644*/ 	.word	0x00000000
        /*0648*/ 	.short	0x0101
        /*064a*/ 	.byte	0xff
	.zero		1


	//   ....[85]....
        /*064c*/ 	.word	0x00008030
        /*0650*/ 	.word	0x00000004
        /*0654*/ 	.word	0x00000040
        /*0658*/ 	.short	0x010a
        /*065a*/ 	.byte	0xff
	.zero		1


	//   ....[86]....
        /*065c*/ 	.word	0x00008110
        /*0660*/ 	.word	0x00000004
        /*0664*/ 	.word	0x00000040
        /*0668*/ 	.short	0x010a
        /*066a*/ 	.byte	0xff
	.zero		1


	//   ....[87]....
        /*066c*/ 	.word	0x000084d0
        /*0670*/ 	.word	0x000000ff
        /*0674*/ 	.word	0x00000000
        /*0678*/ 	.short	0x0101
        /*067a*/ 	.byte	0x05
	.zero		1


	//   ....[88]....
        /*067c*/ 	.word	0x000094a0
        /*0680*/ 	.word	0x00000000
        /*0684*/ 	.word	0x00000000
        /*0688*/ 	.short	0x0101
        /*068a*/ 	.byte	0xff
	.zero		1


	//   ....[89]....
        /*068c*/ 	.word	0x00009710
        /*0690*/ 	.word	0x000000ff
        /*0694*/ 	.word	0x00000000
        /*0698*/ 	.short	0x0101
        /*069a*/ 	.byte	0x04
	.zero		1


	//   ....[90]....
        /*069c*/ 	.word	0x00009730
        /*06a0*/ 	.word	0x00000003
        /*06a4*/ 	.word	0x000000d0
        /*06a8*/ 	.short	0x010a
        /*06aa*/ 	.byte	0xff
	.zero		1


	//   ....[91]....
        /*06ac*/ 	.word	0x00009790
        /*06b0*/ 	.word	0x00000002
        /*06b4*/ 	.word	0x00000020
        /*06b8*/ 	.short	0x010a
        /*06ba*/ 	.byte	0xff
	.zero		1


	//   ....[92]....
        /*06bc*/ 	.word	0x000097f0
        /*06c0*/ 	.word	0x00000002
        /*06c4*/ 	.word	0x00000020
        /*06c8*/ 	.short	0x010a
        /*06ca*/ 	.byte	0xff
	.zero		1


	//   ....[93]....
        /*06cc*/ 	.word	0x00009840
        /*06d0*/ 	.word	0x00000002
        /*06d4*/ 	.word	0x00000080
        /*06d8*/ 	.short	0x010a
        /*06da*/ 	.byte	0xff
	.zero		1


	//   ....[94]....
        /*06dc*/ 	.word	0x000098a0
        /*06e0*/ 	.word	0x00000000
        /*06e4*/ 	.word	0x00000000
        /*06e8*/ 	.short	0x010a
        /*06ea*/ 	.byte	0xff
	.zero		1


	//   ....[95]....
        /*06ec*/ 	.word	0x00009900
        /*06f0*/ 	.word	0x00000000
        /*06f4*/ 	.word	0x00000000
        /*06f8*/ 	.short	0x010a
        /*06fa*/ 	.byte	0xff
	.zero		1


	//   ....[96]....
        /*06fc*/ 	.word	0x00009960
        /*0700*/ 	.word	0x00000000
        /*0704*/ 	.word	0x00000000
        /*0708*/ 	.short	0x010a
        /*070a*/ 	.byte	0xff
	.zero		1


	//   ....[97]....
        /*070c*/ 	.word	0x000099b0
        /*0710*/ 	.word	0x00000000
        /*0714*/ 	.word	0x000000c0
        /*0718*/ 	.short	0x010a
        /*071a*/ 	.byte	0xff
	.zero		1


	//   ....[98]....
        /*071c*/ 	.word	0x00009a10
        /*0720*/ 	.word	0x00000000
        /*0724*/ 	.word	0x00000090
        /*0728*/ 	.short	0x010a
        /*072a*/ 	.byte	0xff
	.zero		1


	//   ....[99]....
        /*072c*/ 	.word	0x00009a60
        /*0730*/ 	.word	0x00000000
        /*0734*/ 	.word	0x00000080
        /*0738*/ 	.short	0x010a
        /*073a*/ 	.byte	0xff
	.zero		1


	//   ....[100]....
        /*073c*/ 	.word	0x00009ac0
        /*0740*/ 	.word	0x00000000
        /*0744*/ 	.word	0x00000090
        /*0748*/ 	.short	0x010a
        /*074a*/ 	.byte	0xff
	.zero		1


	//   ....[101]....
        /*074c*/ 	.word	0x00009b10
        /*0750*/ 	.word	0x00000000
        /*0754*/ 	.word	0x00000080
        /*0758*/ 	.short	0x010a
        /*075a*/ 	.byte	0xff
	.zero		1


	//   ....[102]....
        /*075c*/ 	.word	0x00009b70
        /*0760*/ 	.word	0x00000003
        /*0764*/ 	.word	0x000000b0
        /*0768*/ 	.short	0x010a
        /*076a*/ 	.byte	0xff
	.zero		1


	//   ....[103]....
        /*076c*/ 	.word	0x00009bd0
        /*0770*/ 	.word	0x00000000
        /*0774*/ 	.word	0x00000000
        /*0778*/ 	.short	0x010a
        /*077a*/ 	.byte	0xff
	.zero		1


	//   ....[104]....
        /*077c*/ 	.word	0x00009c30
        /*0780*/ 	.word	0x00000000
        /*0784*/ 	.word	0x00000000
        /*0788*/ 	.short	0x010a
        /*078a*/ 	.byte	0xff
	.zero		1


	//   ....[105]....
        /*078c*/ 	.word	0x00009c90
        /*0790*/ 	.word	0x00000000
        /*0794*/ 	.word	0x00000000
        /*0798*/ 	.short	0x010a
        /*079a*/ 	.byte	0xff
	.zero		1


	//   ....[106]....
        /*079c*/ 	.word	0x00009ce0
        /*07a0*/ 	.word	0x00000000
        /*07a4*/ 	.word	0x00000080
        /*07a8*/ 	.short	0x010a
        /*07aa*/ 	.byte	0xff
	.zero		1


	//   ....[107]....
        /*07ac*/ 	.word	0x00009d40
        /*07b0*/ 	.word	0x00000000
        /*07b4*/ 	.word	0x00000078
        /*07b8*/ 	.short	0x010a
        /*07ba*/ 	.byte	0xff
	.zero		1


	//   ....[108]....
        /*07bc*/ 	.word	0x00009da0
        /*07c0*/ 	.word	0x00000003
        /*07c4*/ 	.word	0x00000058
        /*07c8*/ 	.short	0x010a
        /*07ca*/ 	.byte	0xff
	.zero		1


	//   ....[109]....
        /*07cc*/ 	.word	0x00009e00
        /*07d0*/ 	.word	0x00000003
        /*07d4*/ 	.word	0x00000060
        /*07d8*/ 	.short	0x010a
        /*07da*/ 	.byte	0xff
	.zero		1


	//   ....[110]....
        /*07dc*/ 	.word	0x00009e60
        /*07e0*/ 	.word	0x00000003
        /*07e4*/ 	.word	0x00000068
        /*07e8*/ 	.short	0x010a
        /*07ea*/ 	.byte	0xff
	.zero		1


	//   ....[111]....
        /*07ec*/ 	.word	0x00009ec0
        /*07f0*/ 	.word	0x00000000
        /*07f4*/ 	.word	0x00000058
        /*07f8*/ 	.short	0x010a
        /*07fa*/ 	.byte	0xff
	.zero		1


	//   ....[112]....
        /*07fc*/ 	.word	0x00009f20
        /*0800*/ 	.word	0x00000000
        /*0804*/ 	.word	0x00000060
        /*0808*/ 	.short	0x010a
        /*080a*/ 	.byte	0xff
	.zero		1


	//   ....[113]....
        /*080c*/ 	.word	0x00009f70
        /*0810*/ 	.word	0x00000000
        /*0814*/ 	.word	0x00000080
        /*0818*/ 	.short	0x010a
        /*081a*/ 	.byte	0xff
	.zero		1


	//   ....[114]....
        /*081c*/ 	.word	0x00009fd0
        /*0820*/ 	.word	0x00000004
        /*0824*/ 	.word	0x00000040
        /*0828*/ 	.short	0x010a
        /*082a*/ 	.byte	0xff
	.zero		1


	//   ....[115]....
        /*082c*/ 	.word	0x0000a020
        /*0830*/ 	.word	0x0000006c
        /*0834*/ 	.word	0x000000a0
        /*0838*/ 	.short	0x010a
        /*083a*/ 	.byte	0xff
	.zero		1


	//   ....[116]....
        /*083c*/ 	.word	0x0000a070
        /*0840*/ 	.word	0x00000003
        /*0844*/ 	.word	0x00000040
        /*0848*/ 	.short	0x010a
        /*084a*/ 	.byte	0xff
	.zero		1


	//   ....[117]....
        /*084c*/ 	.word	0x0000a0c0
        /*0850*/ 	.word	0x00000004
        /*0854*/ 	.word	0x00000040
        /*0858*/ 	.short	0x010a
        /*085a*/ 	.byte	0xff
	.zero		1


	//----- nvinfo : EIATTR_NUM_MBARRIERS
	.align		4
.L_47:
        /*085c*/ 	.byte	0x03, 0x38
        /*085e*/ 	.short	0x001c


	//----- nvinfo : EIATTR_EXIT_INSTR_OFFSETS
	.align		4
        /*0860*/ 	.byte	0x04, 0x1c
        /*0862*/ 	.short	(.L_49 - .L_48)


	//   ....[0]....
.L_48:
        /*0864*/ 	.word	0x000024b0


	//   ....[1]....
        /*0868*/ 	.word	0x000029a0


	//   ....[2]....
        /*086c*/ 	.word	0x00002a00


	//   ....[3]....
        /*0870*/ 	.word	0x000037e0


	//   ....[4]....
        /*0874*/ 	.word	0x000046a0


	//   ....[5]....
        /*0878*/ 	.word	0x000046e0


	//   ....[6]....
        /*087c*/ 	.word	0x00009600


	//   ....[7]....
        /*0880*/ 	.word	0x00009680


	//   ....[8]....
        /*0884*/ 	.word	0x000096b0


	//   ....[9]....
        /*0888*/ 	.word	0x00009720


	//----- nvinfo : EIATTR_MAX_THREADS
	.align		4
.L_49:
        /*088c*/ 	.byte	0x04, 0x05
        /*088e*/ 	.short	(.L_51 - .L_50)
.L_50:
        /*0890*/ 	.word	0x00000100
        /*0894*/ 	.word	0x00000001
        /*0898*/ 	.word	0x00000001


	//----- nvinfo : EIATTR_CRS_STACK_SIZE
	.align		4
.L_51:
        /*089c*/ 	.byte	0x04, 0x1e
        /*089e*/ 	.short	(.L_53 - .L_52)
.L_52:
        /*08a0*/ 	.word	0x00000000


	//----- nvinfo : EIATTR_CBANK_PARAM_SIZE
	.align		4
.L_53:
        /*08a4*/ 	.byte	0x03, 0x19
        /*08a6*/ 	.short	0x0800


	//----- nvinfo : EIATTR_PARAM_CBANK
	.align		4
        /*08a8*/ 	.byte	0x04, 0x0a
        /*08aa*/ 	.short	(.L_55 - .L_54)
	.align		4
.L_54:
        /*08ac*/ 	.word	index@(.nv.constant0._ZN7cutlass13device_kernelINS_4gemm6kernel13GemmUniversalIN4cute5tupleIJiiiiEEENS1_10collective13CollectiveMmaINS1_35MainloopSm100TmaUmmaWarpSpecializedILi4ELi2ELi2ENS5_IJNS4_1CILi1EEESB_SB_EEEEENS5_IJNSA_ILi128EEENSA_ILi192EEENSA_ILi64EEEEEENS_6half_tENS5_IJlSB_lEEESI_SJ_NS4_8TiledMMAINS4_8MMA_AtomIJNS4_20SM100_MMA_F16BF16_SSISI_SI_fLi128ELi192ELNS4_4UMMA5MajorE0ELSO_0ELNSN_7ScaleInE0ELSP_0EEEEEENS4_6LayoutISC_NS5_IJNSA_ILi0EEEST_ST_EEEEENS5_IJNS4_10UnderscoreESW_SW_EEEEENS4_13SM90_TMA_LOADENS4_14ComposedLayoutINS4_7SwizzleILi3ELi4ELi3EEENS4_18smem_ptr_flag_bitsILi16EEENSS_INS5_IJNSA_ILi8EEESG_EEENS5_IJSG_SB_EEEEEEEvNS4_8identityESZ_S19_vS1A_EENS_8epilogue10collective18CollectiveEpilogueINS1C_23Sm100TmaWarpSpecializedILi3ELi2ELi64ELb1ELb0EEEJSH_NS5_IJNSS_ISE_SB_EENSS_ISG_SB_EEEEESI_SJ_SI_SJ_NS1C_6fusion15FusionCallbacksIS1G_NS1K_17LinearCombinationISI_fSI_fLNS_15FloatRoundStyleE2EEESH_S1J_JEEENS4_5SM1004TMEM4LOAD26SM100_TMEM_LOAD_32dp32b64xESZ_S19_NS4_39AutoVectorizingCopyWithAssumedAlignmentILi128EEENS4_14SM90_TMA_STOREES19_S1V_S1V_EEEvvEEEEvNT_6ParamsE)
        /*08b0*/ 	.short	0x0380
        /*08b2*/ 	.short	0x0800


	//----- nvinfo : EIATTR_SW_WAR
	.align		4
.L_55:
        /*08b4*/ 	.byte	0x04, 0x36
        /*08b6*/ 	.short	(.L_57 - .L_56)
.L_56:
        /*08b8*/ 	.word	0x00000008
.L_57:


//--------------------- .nv.callgraph             --------------------------
	.section	.nv.callgraph,"",@"SHT_CUDA_CALLGRAPH"
	.align	4
	.sectionentsize	8
	.align		4
        /*0000*/ 	.word	0x00000000
	.align		4
        /*0004*/ 	.word	0xffffffff
	.align		4
        /*0008*/ 	.word	index@(_ZN7cutlass13device_kernelINS_4gemm6kernel13GemmUniversalIN4cute5tupleIJiiiiEEENS1_10collective13CollectiveMmaINS1_35MainloopSm100TmaUmmaWarpSpecializedILi4ELi2ELi2ENS5_IJNS4_1CILi1EEESB_SB_EEEEENS5_IJNSA_ILi128EEENSA_ILi192EEENSA_ILi64EEEEEENS_6half_tENS5_IJlSB_lEEESI_SJ_NS4_8TiledMMAINS4_8MMA_AtomIJNS4_20SM100_MMA_F16BF16_SSISI_SI_fLi128ELi192ELNS4_4UMMA5MajorE0ELSO_0ELNSN_7ScaleInE0ELSP_0EEEEEENS4_6LayoutISC_NS5_IJNSA_ILi0EEEST_ST_EEEEENS5_IJNS4_10UnderscoreESW_SW_EEEEENS4_13SM90_TMA_LOADENS4_14ComposedLayoutINS4_7SwizzleILi3ELi4ELi3EEENS4_18smem_ptr_flag_bitsILi16EEENSS_INS5_IJNSA_ILi8EEESG_EEENS5_IJSG_SB_EEEEEEEvNS4_8identityESZ_S19_vS1A_EENS_8epilogue10collective18CollectiveEpilogueINS1C_23Sm100TmaWarpSpecializedILi3ELi2ELi64ELb1ELb0EEEJSH_NS5_IJNSS_ISE_SB_EENSS_ISG_SB_EEEEESI_SJ_SI_SJ_NS1C_6fusion15FusionCallbacksIS1G_NS1K_17LinearCombinationISI_fSI_fLNS_15FloatRoundStyleE2EEESH_S1J_JEEENS4_5SM1004TMEM4LOAD26SM100_TMEM_LOAD_32dp32b64xESZ_S19_NS4_39AutoVectorizingCopyWithAssumedAlignmentILi128EEENS4_14SM90_TMA_STOREES19_S1V_S1V_EEEvvEEEEvNT_6ParamsE)
	.align		4
        /*000c*/ 	.word	index@(__assertfail)
	.align		4
        /*0010*/ 	.word	0x00000000
	.align		4
        /*0014*/ 	.word	0xfffffffe
	.align		4
        /*0018*/ 	.word	0x00000000
	.align		4
        /*001c*/ 	.word	0xfffffffd
	.align		4
        /*0020*/ 	.word	0x00000000
	.align		4
        /*0024*/ 	.word	0xfffffffc


//--------------------- .nv.constant4             --------------------------
	.section	.nv.constant4,"a",@progbits
	.align	8
	.align		8
.nv.constant4:
        /*0000*/ 	.dword	__assertfail
	.align		8
        /*0008*/ 	.dword	__unnamed_1
	.align		8
        /*0010*/ 	.dword	__unnamed_2
	.align		8
        /*0018*/ 	.dword	_ZN40_INTERNAL_d5dcb899_4_k_cu_060cecac_246384cuda3std3__45__cpo5beginE
	.align		8
        /*0020*/ 	.dword	_ZN40_INTERNAL_d5dcb899_4_k_cu_060cecac_246384cuda3std3__45__cpo3endE
	.align		8
        /*0028*/ 	.dword	_ZN40_INTERNAL_d5dcb899_4_k_cu_060cecac_246384cuda3std3__45__cpo6cbeginE
	.align		8
        /*0030*/ 	.dword	_ZN40_INTERNAL_d5dcb899_4_k_cu_060cecac_246384cuda3std3__45__cpo4cendE
	.align		8
        /*0038*/ 	.dword	_ZN40_INTERNAL_d5dcb899_4_k_cu_060cecac_246384cuda3std3__442_GLOBAL__N__d5dcb899_4_k_cu_060cecac_246386ignoreE
	.align		8
        /*0040*/ 	.dword	_ZN40_INTERNAL_d5dcb899_4_k_cu_060cecac_246384cuda3std3__419piecewise_constructE
	.align		8
        /*0048*/ 	.dword	_ZN40_INTERNAL_d5dcb899_4_k_cu_060cecac_246384cuda3std3__48in_placeE
	.align		8
        /*0050*/ 	.dword	_ZN40_INTERNAL_d5dcb899_4_k_cu_060cecac_246384cuda3std6ranges3__45__cpo4swapE
	.align		8
        /*0058*/ 	.dword	_ZN40_INTERNAL_d5dcb899_4_k_cu_060cecac_246384cuda3std6ranges3__45__cpo9iter_moveE
	.align		8
        /*0060*/ 	.dword	_ZN40_INTERNAL_d5dcb899_4_k_cu_060cecac_246384cute7productE
	.align		8
        /*0068*/ 	.dword	_ZN40_INTERNAL_d5dcb899_4_k_cu_060cecac_246384cute1_E
	.align		8
        /*0070*/ 	.dword	$str$25
	.align		8
        /*0078*/ 	.dword	$str$26
	.align		8
        /*0080*/ 	.dword	$str$27
	.align		8
        /*0088*/ 	.dword	$str$28


//--------------------- .text._ZN7cutlass13device_kernelINS_4gemm6kernel13GemmUniversalIN4cute5tupleIJiiiiEEENS1_10collective13CollectiveMmaINS1_35MainloopSm100TmaUmmaWarpSpecializedILi4ELi2ELi2ENS5_IJNS4_1CILi1EEESB_SB_EEEEENS5_IJNSA_ILi128EEENSA_ILi192EEENSA_ILi64EEEEEENS_6half_tENS5_IJlSB_lEEESI_SJ_NS4_8TiledMMAINS4_8MMA_AtomIJNS4_20SM100_MMA_F16BF16_SSISI_SI_fLi128ELi192ELNS4_4UMMA5MajorE0ELSO_0ELNSN_7ScaleInE0ELSP_0EEEEEENS4_6LayoutISC_NS5_IJNSA_ILi0EEEST_ST_EEEEENS5_IJNS4_10UnderscoreESW_SW_EEEEENS4_13SM90_TMA_LOADENS4_14ComposedLayoutINS4_7SwizzleILi3ELi4ELi3EEENS4_18smem_ptr_flag_bitsILi16EEENSS_INS5_IJNSA_ILi8EEESG_EEENS5_IJSG_SB_EEEEEEEvNS4_8identityESZ_S19_vS1A_EENS_8epilogue10collective18CollectiveEpilogueINS1C_23Sm100TmaWarpSpecializedILi3ELi2ELi64ELb1ELb0EEEJSH_NS5_IJNSS_ISE_SB_EENSS_ISG_SB_EEEEESI_SJ_SI_SJ_NS1C_6fusion15FusionCallbacksIS1G_NS1K_17LinearCombinationISI_fSI_fLNS_15FloatRoundStyleE2EEESH_S1J_JEEENS4_5SM1004TMEM4LOAD26SM100_TMEM_LOAD_32dp32b64xESZ_S19_NS4_39AutoVectorizingCopyWithAssumedAlignmentILi128EEENS4_14SM90_TMA_STOREES19_S1V_S1V_EEEvvEEEEvNT_6ParamsE --------------------------
	.section	.text._ZN7cutlass13device_kernelINS_4gemm6kernel13GemmUniversalIN4cute5tupleIJiiiiEEENS1_10collective13CollectiveMmaINS1_35MainloopSm100TmaUmmaWarpSpecializedILi4ELi2ELi2ENS5_IJNS4_1CILi1EEESB_SB_EEEEENS5_IJNSA_ILi128EEENSA_ILi192EEENSA_ILi64EEEEEENS_6half_tENS5_IJlSB_lEEESI_SJ_NS4_8TiledMMAINS4_8MMA_AtomIJNS4_20SM100_MMA_F16BF16_SSISI_SI_fLi128ELi192ELNS4_4UMMA5MajorE0ELSO_0ELNSN_7ScaleInE0ELSP_0EEEEEENS4_6LayoutISC_NS5_IJNSA_ILi0EEEST_ST_EEEEENS5_IJNS4_10UnderscoreESW_SW_EEEEENS4_13SM90_TMA_LOADENS4_14ComposedLayoutINS4_7SwizzleILi3ELi4ELi3EEENS4_18smem_ptr_flag_bitsILi16EEENSS_INS5_IJNSA_ILi8EEESG_EEENS5_IJSG_SB_EEEEEEEvNS4_8identityESZ_S19_vS1A_EENS_8epilogue10collective18CollectiveEpilogueINS1C_23Sm100TmaWarpSpecializedILi3ELi2ELi64ELb1ELb0EEEJSH_NS5_IJNSS_ISE_SB_EENSS_ISG_SB_EEEEESI_SJ_SI_SJ_NS1C_6fusion15FusionCallbacksIS1G_NS1K_17LinearCombinationISI_fSI_fLNS_15FloatRoundStyleE2EEESH_S1J_JEEENS4_5SM1004TMEM4LOAD26SM100_TMEM_LOAD_32dp32b64xESZ_S19_NS4_39AutoVectorizingCopyWithAssumedAlignmentILi128EEENS4_14SM90_TMA_STOREES19_S1V_S1V_EEEvvEEEEvNT_6ParamsE,"ax",@progbits
	.align	128
.text._ZN7cutlass13device_kernelINS_4gemm6kernel13GemmUniversalIN4cute5tupleIJiiiiEEENS1_10collective13CollectiveMmaINS1_35MainloopSm100TmaUmmaWarpSpecializedILi4ELi2ELi2ENS5_IJNS4_1CILi1EEESB_SB_EEEEENS5_IJNSA_ILi128EEENSA_ILi192EEENSA_ILi64EEEEEENS_6half_tENS5_IJlSB_lEEESI_SJ_NS4_8TiledMMAINS4_8MMA_AtomIJNS4_20SM100_MMA_F16BF16_SSISI_SI_fLi128ELi192ELNS4_4UMMA5MajorE0ELSO_0ELNSN_7ScaleInE0ELSP_0EEEEEENS4_6LayoutISC_NS5_IJNSA_ILi0EEEST_ST_EEEEENS5_IJNS4_10UnderscoreESW_SW_EEEEENS4_13SM90_TMA_LOADENS4_14ComposedLayoutINS4_7SwizzleILi3ELi4ELi3EEENS4_18smem_ptr_flag_bitsILi16EEENSS_INS5_IJNSA_ILi8EEESG_EEENS5_IJSG_SB_EEEEEEEvNS4_8identityESZ_S19_vS1A_EENS_8epilogue10collective18CollectiveEpilogueINS1C_23Sm100TmaWarpSpecializedILi3ELi2ELi64ELb1ELb0EEEJSH_NS5_IJNSS_ISE_SB_EENSS_ISG_SB_EEEEESI_SJ_SI_SJ_NS1C_6fusion15FusionCallbacksIS1G_NS1K_17LinearCombinationISI_fSI_fLNS_15FloatRoundStyleE2EEESH_S1J_JEEENS4_5SM1004TMEM4LOAD26SM100_TMEM_LOAD_32dp32b64xESZ_S19_NS4_39AutoVectorizingCopyWithAssumedAlignmentILi128EEENS4_14SM90_TMA_STOREES19_S1V_S1V_EEEvvEEEEvNT_6ParamsE:
        .type           _ZN7cutlass13device_kernelINS_4gemm6kernel13GemmUniversalIN4cute5tupleIJiiiiEEENS1_10collective13CollectiveMmaINS1_35MainloopSm100TmaUmmaWarpSpecializedILi4ELi2ELi2ENS5_IJNS4_1CILi1EEESB_SB_EEEEENS5_IJNSA_ILi128EEENSA_ILi192EEENSA_ILi64EEEEEENS_6half_tENS5_IJlSB_lEEESI_SJ_NS4_8TiledMMAINS4_8MMA_AtomIJNS4_20SM100_MMA_F16BF16_SSISI_SI_fLi128ELi192ELNS4_4UMMA5MajorE0ELSO_0ELNSN_7ScaleInE0ELSP_0EEEEEENS4_6LayoutISC_NS5_IJNSA_ILi0EEEST_ST_EEEEENS5_IJNS4_10UnderscoreESW_SW_EEEEENS4_13SM90_TMA_LOADENS4_14ComposedLayoutINS4_7SwizzleILi3ELi4ELi3EEENS4_18smem_ptr_flag_bitsILi16EEENSS_INS5_IJNSA_ILi8EEESG_EEENS5_IJSG_SB_EEEEEEEvNS4_8identityESZ_S19_vS1A_EENS_8epilogue10collective18CollectiveEpilogueINS1C_23Sm100TmaWarpSpecializedILi3ELi2ELi64ELb1ELb0EEEJSH_NS5_IJNSS_ISE_SB_EENSS_ISG_SB_EEEEESI_SJ_SI_SJ_NS1C_6fusion15FusionCallbacksIS1G_NS1K_17LinearCombinationISI_fSI_fLNS_15FloatRoundStyleE2EEESH_S1J_JEEENS4_5SM1004TMEM4LOAD26SM100_TMEM_LOAD_32dp32b64xESZ_S19_NS4_39AutoVectorizingCopyWithAssumedAlignmentILi128EEENS4_14SM90_TMA_STOREES19_S1V_S1V_EEEvvEEEEvNT_6ParamsE,@function
        .size           _ZN7cutlass13device_kernelINS_4gemm6kernel13GemmUniversalIN4cute5tupleIJiiiiEEENS1_10collective13CollectiveMmaINS1_35MainloopSm100TmaUmmaWarpSpecializedILi4ELi2ELi2ENS5_IJNS4_1CILi1EEESB_SB_EEEEENS5_IJNSA_ILi128EEENSA_ILi192EEENSA_ILi64EEEEEENS_6half_tENS5_IJlSB_lEEESI_SJ_NS4_8TiledMMAINS4_8MMA_AtomIJNS4_20SM100_MMA_F16BF16_SSISI_SI_fLi128ELi192ELNS4_4UMMA5MajorE0ELSO_0ELNSN_7ScaleInE0ELSP_0EEEEEENS4_6LayoutISC_NS5_IJNSA_ILi0EEEST_ST_EEEEENS5_IJNS4_10UnderscoreESW_SW_EEEEENS4_13SM90_TMA_LOADENS4_14ComposedLayoutINS4_7SwizzleILi3ELi4ELi3EEENS4_18smem_ptr_flag_bitsILi16EEENSS_INS5_IJNSA_ILi8EEESG_EEENS5_IJSG_SB_EEEEEEEvNS4_8identityESZ_S19_vS1A_EENS_8epilogue10collective18CollectiveEpilogueINS1C_23Sm100TmaWarpSpecializedILi3ELi2ELi64ELb1ELb0EEEJSH_NS5_IJNSS_ISE_SB_EENSS_ISG_SB_EEEEESI_SJ_SI_SJ_NS1C_6fusion15FusionCallbacksIS1G_NS1K_17LinearCombinationISI_fSI_fLNS_15FloatRoundStyleE2EEESH_S1J_JEEENS4_5SM1004TMEM4LOAD26SM100_TMEM_LOAD_32dp32b64xESZ_S19_NS4_39AutoVectorizingCopyWithAssumedAlignmentILi128EEENS4_14SM90_TMA_STOREES19_S1V_S1V_EEEvvEEEEvNT_6ParamsE,(.L_x_157 - _ZN7cutlass13device_kernelINS_4gemm6kernel13GemmUniversalIN4cute5tupleIJiiiiEEENS1_10collective13CollectiveMmaINS1_35MainloopSm100TmaUmmaWarpSpecializedILi4ELi2ELi2ENS5_IJNS4_1CILi1EEESB_SB_EEEEENS5_IJNSA_ILi128EEENSA_ILi192EEENSA_ILi64EEEEEENS_6half_tENS5_IJlSB_lEEESI_SJ_NS4_8TiledMMAINS4_8MMA_AtomIJNS4_20SM100_MMA_F16BF16_SSISI_SI_fLi128ELi192ELNS4_4UMMA5MajorE0ELSO_0ELNSN_7ScaleInE0ELSP_0EEEEEENS4_6LayoutISC_NS5_IJNSA_ILi0EEEST_ST_EEEEENS5_IJNS4_10UnderscoreESW_SW_EEEEENS4_13SM90_TMA_LOADENS4_14ComposedLayoutINS4_7SwizzleILi3ELi4ELi3EEENS4_18smem_ptr_flag_bitsILi16EEENSS_INS5_IJNSA_ILi8EEESG_EEENS5_IJSG_SB_EEEEEEEvNS4_8identityESZ_S19_vS1A_EENS_8epilogue10collective18CollectiveEpilogueINS1C_23Sm100TmaWarpSpecializedILi3ELi2ELi64ELb1ELb0EEEJSH_NS5_IJNSS_ISE_SB_EENSS_ISG_SB_EEEEESI_SJ_SI_SJ_NS1C_6fusion15FusionCallbacksIS1G_NS1K_17LinearCombinationISI_fSI_fLNS_15FloatRoundStyleE2EEESH_S1J_JEEENS4_5SM1004TMEM4LOAD26SM100_TMEM_LOAD_32dp32b64xESZ_S19_NS4_39AutoVectorizingCopyWithAssumedAlignmentILi128EEENS4_14SM90_TMA_STOREES19_S1V_S1V_EEEvvEEEEvNT_6ParamsE)
        .other          _ZN7cutlass13device_kernelINS_4gemm6kernel13GemmUniversalIN4cute5tupleIJiiiiEEENS1_10collective13CollectiveMmaINS1_35MainloopSm100TmaUmmaWarpSpecializedILi4ELi2ELi2ENS5_IJNS4_1CILi1EEESB_SB_EEEEENS5_IJNSA_ILi128EEENSA_ILi192EEENSA_ILi64EEEEEENS_6half_tENS5_IJlSB_lEEESI_SJ_NS4_8TiledMMAINS4_8MMA_AtomIJNS4_20SM100_MMA_F16BF16_SSISI_SI_fLi128ELi192ELNS4_4UMMA5MajorE0ELSO_0ELNSN_7ScaleInE0ELSP_0EEEEEENS4_6LayoutISC_NS5_IJNSA_ILi0EEEST_ST_EEEEENS5_IJNS4_10UnderscoreESW_SW_EEEEENS4_13SM90_TMA_LOADENS4_14ComposedLayoutINS4_7SwizzleILi3ELi4ELi3EEENS4_18smem_ptr_flag_bitsILi16EEENSS_INS5_IJNSA_ILi8EEESG_EEENS5_IJSG_SB_EEEEEEEvNS4_8identityESZ_S19_vS1A_EENS_8epilogue10collective18CollectiveEpilogueINS1C_23Sm100TmaWarpSpecializedILi3ELi2ELi64ELb1ELb0EEEJSH_NS5_IJNSS_ISE_SB_EENSS_ISG_SB_EEEEESI_SJ_SI_SJ_NS1C_6fusion15FusionCallbacksIS1G_NS1K_17LinearCombinationISI_fSI_fLNS_15FloatRoundStyleE2EEESH_S1J_JEEENS4_5SM1004TMEM4LOAD26SM100_TMEM_LOAD_32dp32b64xESZ_S19_NS4_39AutoVectorizingCopyWithAssumedAlignmentILi128EEENS4_14SM90_TMA_STOREES19_S1V_S1V_EEEvvEEEEvNT_6ParamsE,@"STO_CUDA_ENTRY STV_DEFAULT"
_ZN7cutlass13device_kernelINS_4gemm6kernel13GemmUniversalIN4cute5tupleIJiiiiEEENS1_10collective13CollectiveMmaINS1_35MainloopSm100TmaUmmaWarpSpecializedILi4ELi2ELi2ENS5_IJNS4_1CILi1EEESB_SB_EEEEENS5_IJNSA_ILi128EEENSA_ILi192EEENSA_ILi64EEEEEENS_6half_tENS5_IJlSB_lEEESI_SJ_NS4_8TiledMMAINS4_8MMA_AtomIJNS4_20SM100_MMA_F16BF16_SSISI_SI_fLi128ELi192ELNS4_4UMMA5MajorE0ELSO_0ELNSN_7ScaleInE0ELSP_0EEEEEENS4_6LayoutISC_NS5_IJNSA_ILi0EEEST_ST_EEEEENS5_IJNS4_10UnderscoreESW_SW_EEEEENS4_13SM90_TMA_LOADENS4_14ComposedLayoutINS4_7SwizzleILi3ELi4ELi3EEENS4_18smem_ptr_flag_bitsILi16EEENSS_INS5_IJNSA_ILi8EEESG_EEENS5_IJSG_SB_EEEEEEEvNS4_8identityESZ_S19_vS1A_EENS_8epilogue10collective18CollectiveEpilogueINS1C_23Sm100TmaWarpSpecializedILi3ELi2ELi64ELb1ELb0EEEJSH_NS5_IJNSS_ISE_SB_EENSS_ISG_SB_EEEEESI_SJ_SI_SJ_NS1C_6fusion15FusionCallbacksIS1G_NS1K_17LinearCombinationISI_fSI_fLNS_15FloatRoundStyleE2EEESH_S1J_JEEENS4_5SM1004TMEM4LOAD26SM100_TMEM_LOAD_32dp32b64xESZ_S19_NS4_39AutoVectorizingCopyWithAssumedAlignmentILi128EEENS4_14SM90_TMA_STOREES19_S1V_S1V_EEEvvEEEEvNT_6ParamsE:
[----:B------:R-:W1:Y:S01]  /*0000*/  LDC R1, c[0x0][0x37c] ;  /* 0x0000df00ff017b82 */ /* 0x000e620000000800 */
[----:B------:R-:W2:Y:S01]  /*0010*/  S2R R170, SR_TID.X ;  /* 0x0000000000aa7919 */ /* 0x000ea20000002100 */
[----:B------:R-:W3:Y:S01]  /*0020*/  LDCU.64 UR4, c[0x0][0x890] ;  /* 0x00011200ff0477ac */ /* 0x000ee20008000a00 */
[----:B------:R-:W-:Y:S02]  /*0030*/  PRMT R155, RZ, 0x7610, R155 ;  /* 0x00007610ff9b7816 */ /* 0x000fe4000000009b */
[----:B------:R-:W-:Y:S01]  /*0040*/  ELECT P5, URZ, PT ;  /* 0x0000000000ff782f */ /* 0x000fe200038a0000 */
[----:B------:R-:W4:Y:S01]  /*0050*/  LDCU.64 UR46, c[0x0][0x358] ;  /* 0x00006b00ff2e77ac */ /* 0x000f220008000a00 */
[----:B---3--:R-:W-:-:S04]  /*0060*/  UISETP.NE.U32.AND UP0, UPT, UR4, URZ, UPT ;  /* 0x000000ff0400728c */ /* 0x008fc8000bf05070 */
[----:B------:R-:W-:Y:S01]  /*0070*/  UISETP.NE.AND.EX UP0, UPT, UR5, URZ, UPT, UP0 ;  /* 0x000000ff0500728c */ /* 0x000fe2000bf05300 */
[----:B--2---:R-:W-:-:S05]  /*0080*/  SHF.R.U32.HI R162, RZ, 0x5, R170 ;  /* 0x00000005ffa27819 */ /* 0x004fca00000116aa */
[----:B------:R-:W2:Y:S02]  /*0090*/  SHFL.IDX PT, R0, R162, RZ, 0x1f ;  /* 0x00001fffa2007589 */ /* 0x000ea400000e0000 */
[----:B--2---:R-:W-:Y:S01]  /*00a0*/  R2UR UR8, R0 ;  /* 0x00000000000872ca */ /* 0x004fe200000e0000 */
[----:B-1--4-:R-:W-:-:S14]  /*00b0*/  BRA.U UP0, `(.L_x_0) ;  /* 0x00000001002c7547 */ /* 0x012fdc000b800000 */
[----:B------:R-:W1:Y:S02]  /*00c0*/  LDCU.64 UR6, c[0x0][0x888] ;  /* 0x00011100ff0677ac */ /* 0x000e640008000a00 */
[----:B-1----:R-:W-:-:S04]  /*00d0*/  UISETP.NE.U32.AND UP0, UPT, UR6, URZ, UPT ;  /* 0x000000ff0600728c */ /* 0x002fc8000bf05070 */
[----:B------:R-:W-:-:S09]  /*00e0*/  UISETP.NE.AND.EX UP0, UPT, UR7, URZ, UPT, UP0 ;  /* 0x000000ff0700728c */ /* 0x000fd2000bf05300 */
[----:B------:R-:W-:Y:S05]  /*00f0*/  BRA.U !UP0, `(.L_x_1) ;  /* 0x0000000108107547 */ /* 0x000fea000b800000 */
[----:B------:R-:W1:Y:S02]  /*0100*/  LDC.64 R2, c[0x0][0x888] ;  /* 0x00022200ff027b82 */ /* 0x000e640000000a00 */
[----:B-1----:R1:W5:Y:S01]  /*0110*/  LDG.E R81, desc[UR46][R2.64] ;  /* 0x0000002e02517981 */ /* 0x002362000c1e1900 */
[----:B------:R-:W-:Y:S01]  /*0120*/  HFMA2 R155, -RZ, RZ, 0, 5.9604644775390625e-08 ;  /* 0x00000001ff9b7431 */ /* 0x000fe200000001ff */
[----:B------:R-:W-:Y:S05]  /*0130*/  BRA `(.L_x_0) ;  /* 0x00000000000c7947 */ /* 0x000fea0003800000 */
.L_x_1:
[----:B------:R-:W1:Y:S01]  /*0140*/  LDCU UR6, c[0x0][0x880] ;  /* 0x00011000ff0677ac */ /* 0x000e620008000800 */
[----:B------:R-:W-:Y:S01]  /*0150*/  HFMA2 R155, -RZ, RZ, 0, 5.9604644775390625e-08 ;  /* 0x00000001ff9b7431 */ /* 0x000fe200000001ff */
[----:B-1----:R-:W-:-:S07]  /*0160*/  MOV R81, UR6 ;  /* 0x0000000600517c02 */ /* 0x002fce0008000f00 */
.L_x_0:
[----:B------:R-:W2:Y:S02]  /*0170*/  LDCU.64 UR6, c[0x0][0x8b0] ;  /* 0x00011600ff0677ac */ /* 0x000ea40008000a00 */
[----:B--2---:R-:W-:-:S04]  /*0180*/  UISETP.NE.U32.AND UP0, UPT, UR6, URZ, UPT ;  /* 0x000000ff0600728c */ /* 0x004fc8000bf05070 */
[----:B------:R-:W-:-:S09]  /*0190*/  UISETP.NE.AND.EX UP0, UPT, UR7, URZ, UPT, UP0 ;  /* 0x000000ff0700728c */ /* 0x000fd2000bf05300 */
[----:B------:R-:W-:Y:S05]  /*01a0*/  BRA.U UP0, `(.L_x_2) ;  /* 0x0000000100247547 */ /* 0x000fea000b800000 */
[----:B------:R-:W2:Y:S02]  /*01b0*/  LDCU.64 UR6, c[0x0][0x8a8] ;  /* 0x00011500ff0677ac */ /* 0x000ea40008000a00 */
[----:B--2---:R-:W-:-:S04]  /*01c0*/  UISETP.NE.U32.AND UP0, UPT, UR6, URZ, UPT ;  /* 0x000000ff0600728c */ /* 0x004fc8000bf05070 */
[----:B------:R-:W-:-:S09]  /*01d0*/  UISETP.NE.AND.EX UP0, UPT, UR7, URZ, UPT, UP0 ;  /* 0x000000ff0700728c */ /* 0x000fd2000bf05300 */
[----:B------:R-:W-:Y:S05]  /*01e0*/  BRA.U !UP0, `(.L_x_3) ;  /* 0x00000001080c7547 */ /* 0x000fea000b800000 */
[----:B------:R-:W2:Y:S02]  /*01f0*/  LDC.64 R76, c[0x0][0x8a8] ;  /* 0x00022a00ff4c7b82 */ /* 0x000ea40000000a00 */
[----:B--2---:R2:W5:Y:S01]  /*0200*/  LDG.E R76, desc[UR46][R76.64] ;  /* 0x0000002e4c4c7981 */ /* 0x004562000c1e1900 */
[----:B------:R-:W-:Y:S05]  /*0210*/  BRA `(.L_x_2) ;  /* 0x0000000000087947 */ /* 0x000fea0003800000 */
.L_x_3:
[----:B------:R-:W2:Y:S02]  /*0220*/  LDCU UR6, c[0x0][0x8a0] ;  /* 0x00011400ff0677ac */ /* 0x000ea40008000800 */
[----:B--2---:R-:W-:Y:S02]  /*0230*/  MOV R76, UR6 ;  /* 0x00000006004c7c02 */ /* 0x004fe40008000f00 */
.L_x_2:
[----:B------:R-:W-:Y:S01]  /*0240*/  IMAD.U32 R0, RZ, RZ, UR8 ;  /* 0x00000008ff007e24 */ /* 0x000fe2000f8e00ff */
[----:B------:R-:W-:Y:S04]  /*0250*/  BSSY.RECONVERGENT B0, `(.L_x_4) ;  /* 0x000000c000007945 */ /* 0x000fe80003800200 */
[C---:B------:R-:W-:Y:S02]  /*0260*/  ISETP.NE.OR P1, PT, R0.reuse, 0x1, !P5 ;  /* 0x000000010000780c */ /* 0x040fe40006f25670 */
[----:B------:R-:W-:-:S11]  /*0270*/  ISETP.NE.OR P0, PT, R0, 0x3, !P5 ;  /* 0x000000030000780c */ /* 0x000fd60006f05670 */
[----:B------:R-:W-:Y:S05]  /*0280*/  @P1 BRA `(.L_x_5) ;  /* 0x0000000000201947 */ /* 0x000fea0003800000 */
[----:B------:R-:W3:Y:S02]  /*0290*/  LDCU.64 UR6, c[0x0][0x348] ;  /* 0x00006900ff0677ac */ /* 0x000ee40008000a00 */
[----:B---3--:R-:W-:Y:S02]  /*02a0*/  UIADD3 UR10, UP1, UPT, UR6, 0x80, URZ ;  /* 0x00000080060a7890 */ /* 0x008fe4000ff3e0ff */
[----:B------:R-:W-:Y:S02]  /*02b0*/  UIADD3 UR6, UP0, UPT, UR6, 0x180, URZ ;  /* 0x0000018006067890 */ /* 0x000fe4000ff1e0ff */
[----:B------:R-:W-:Y:S02]  /*02c0*/  UIADD3.X UR11, UPT, UPT, URZ, UR7, URZ, UP1, !UPT ;  /* 0x00000007ff0b7290 */ /* 0x000fe40008ffe4ff */
[----:B------:R-:W-:-:S07]  /*02d0*/  UIADD3.X UR7, UPT, UPT, URZ, UR7, URZ, UP0, !UPT ;  /* 0x00000007ff077290 */ /* 0x000fce00087fe4ff */
[----:B------:R3:W-:Y:S02]  /*02e0*/  UTMACCTL.PF [UR10] ;  /* 0x000000000a0079b9 */ /* 0x0007e40008040000 */
[----:B------:R3:W-:Y:S02]  /*02f0*/  UTMACCTL.PF [UR6] ;  /* 0x00000000060079b9 */ /* 0x0007e40008040000 */
[----:B---3--:R-:W-:Y:S01]  /*0300*/  NOP ;  /* 0x0000000000007918 */ /* 0x008fe20000000000 */
.L_x_5:
[----:B------:R-:W-:Y:S05]  /*0310*/  BSYNC.RECONVERGENT B0 ;  /* 0x0000000000007941 */ /* 0x000fea0003800200 */
.L_x_4:
[----:B------:R-:W-:Y:S04]  /*0320*/  BSSY.RECONVERGENT B0, `(.L_x_6) ;  /* 0x000000a000007945 */ /* 0x000fe80003800200 */
        /* <DEDUP_REMOVED lines=9> */
.L_x_7:
[----:B------:R-:W-:Y:S05]  /*03c0*/  BSYNC.RECONVERGENT B0 ;  /* 0x0000000000007941 */ /* 0x000fea0003800200 */
.L_x_6:
[----:B------:R-:W3:Y:S01]  /*03d0*/  LDCU.64 UR6, c[0x0][0x888] ;  /* 0x00011100ff0677ac */ /* 0x000ee20008000a00 */
[----:B------:R-:W-:Y:S02]  /*03e0*/  UISETP.EQ.U32.AND UP1, UPT, UR4, URZ, UPT ;  /* 0x000000ff0400728c */ /* 0x000fe4000bf22070 */
[----:B------:R-:W-:Y:S02]  /*03f0*/  UPLOP3.LUT UP2, UPT, UPT, UPT, UPT, 0x80, 0x8 ;  /* 0x000000000008789c */ /* 0x000fe40003f4f070 */
[----:B---3--:R-:W-:-:S04]  /*0400*/  UISETP.NE.U32.AND UP0, UPT, UR6, URZ, UPT ;  /* 0x000000ff0600728c */ /* 0x008fc8000bf05070 */
[----:B------:R-:W-:-:S04]  /*0410*/  UISETP.NE.AND.EX UP0, UPT, UR7, URZ, UPT, UP0 ;  /* 0x000000ff0700728c */ /* 0x000fc8000bf05300 */
[----:B------:R-:W-:-:S04]  /*0420*/  UISETP.EQ.OR.EX UP3, UPT, UR5, URZ, !UP0, UP1 ;  /* 0x000000ff0500728c */ /* 0x000fc8000c762710 */
[----:B------:R-:W-:-:S05]  /*0430*/  UP2UR UR51, UPR, URZ, 0x8 ;  /* 0x00000008ff337883 */ /* 0x000fca0008000000 */
[----:B------:R-:W-:Y:S07]  /*0440*/  BRA.U !UP3, `(.L_x_8) ;  /* 0x000000010b207547 */ /* 0x000fee000b800000 */
[----:B------:R-:W-:Y:S01]  /*0450*/  UISETP.NE.U32.AND UP2, UPT, UR4, URZ, UPT ;  /* 0x000000ff0400728c */ /* 0x000fe2000bf45070 */
[----:B-----5:R-:W-:Y:S01]  /*0460*/  FSETP.NEU.AND P0, PT, R81, RZ, PT ;  /* 0x000000ff5100720b */ /* 0x020fe20003f0d000 */
[----:B------:R-:W-:Y:S02]  /*0470*/  USEL UR4, URZ, 0xffffffff, UP0 ;  /* 0xffffffffff047887 */ /* 0x000fe40008000000 */
[----:B------:R-:W-:-:S10]  /*0480*/  UISETP.NE.AND.EX UP2, UPT, UR5, URZ, UPT, UP2 ;  /* 0x000000ff0500728c */ /* 0x000fd4000bf45320 */
[----:B------:R-:W-:Y:S01]  /*0490*/  VOTEU.ANY UP1, P0 ;  /* 0x0000000000ff7886 */ /* 0x000fe20000020100 */
[----:B------:R-:W-:-:S04]  /*04a0*/  @!UP2 USEL UR4, URZ, 0xffffffff, UP1 ;  /* 0xffffffffff04a887 */ /* 0x000fc80008800000 */
[----:B------:R-:W-:-:S04]  /*04b0*/  ULOP3.LUT UR4, UR4, 0x1, URZ, 0xc0, !UPT ;  /* 0x0000000104047892 */ /* 0x000fc8000f8ec0ff */
[----:B------:R-:W-:-:S11]  /*04c0*/  UISETP.NE.U32.AND UP2, UPT, UR4, 0x1, UPT ;  /* 0x000000010400788c */ /* 0x000fd6000bf45070 */
.L_x_8:
[----:B-1----:R-:W1:Y:S01]  /*04d0*/  SHFL.IDX PT, R2, R162, RZ, 0x1f ;  /* 0x00001fffa2027589 */ /* 0x002e6200000e0000 */
[----:B------:R-:W-:-:S04]  /*04e0*/  UISETP.NE.AND UP1, UPT, UR8, 0x2, UPT ;  /* 0x000000020800788c */ /* 0x000fc8000bf25270 */
[----:B------:R-:W-:Y:S01]  /*04f0*/  USEL UR6, URZ, 0x1, UP1 ;  /* 0x00000001ff067887 */ /* 0x000fe20008800000 */
[----:B-1----:R-:W-:-:S13]  /*0500*/  ISETP.NE.AND P0, PT, R2, RZ, PT ;  /* 0x000000ff0200720c */ /* 0x002fda0003f05270 */
[----:B------:R-:W-:Y:S05]  /*0510*/  @P0 BRA `(.L_x_9) ;  /* 0x0000000000480947 */ /* 0x000fea0003800000 */
[----:B------:R-:W1:Y:S01]  /*0520*/  S2UR UR5, SR_CgaCtaId ;  /* 0x00000000000579c3 */ /* 0x000e620000008800 */
[----:B------:R-:W-:Y:S01]  /*0530*/  UMOV UR7, 0x400 ;  /* 0x0000040000077882 */ /* 0x000fe20000000000 */
[----:B------:R-:W-:Y:S01]  /*0540*/  UMOV UR4, 0x1 ;  /* 0x0000000100047882 */ /* 0x000fe20000000000 */
[----:B------:R-:W-:Y:S01]  /*0550*/  ELECT P0, URZ, PT ;  /* 0x0000000000ff782f */ /* 0x000fe20003800000 */
[----:B------:R-:W-:-:S04]  /*0560*/  UIADD3 UR10, UPT, UPT, -UR4, 0x100000, URZ ;  /* 0x00100000040a7890 */ /* 0x000fc8000fffe1ff */
[----:B------:R-:W-:Y:S02]  /*0570*/  USHF.L.U32 UR11, UR10, 0xb, URZ ;  /* 0x0000000b0a0b7899 */ /* 0x000fe400080006ff */
[----:B------:R-:W-:Y:S02]  /*0580*/  USHF.L.U32 UR10, UR10, 0x1, URZ ;  /* 0x000000010a0a7899 */ /* 0x000fe400080006ff */
[----:B-1----:R-:W-:Y:S01]  /*0590*/  ULEA UR5, UR5, UR7, 0x18 ;  /* 0x0000000705057291 */ /* 0x002fe2000f8ec0ff */
[----:B------:R-:W1:Y:S11]  /*05a0*/  FENCE.VIEW.ASYNC.S ;  /* 0x00000000000073c6 */ /* 0x000e760000000000 */
[----:B-1----:R1:W3:Y:S01]  /*05b0*/  SYNCS.EXCH.64 URZ, [UR5], UR10 ;  /* 0x0000000a05ff75b2 */ /* 0x0022e20008000100 */
[----:B------:R1:W4:Y:S01]  /*05c0*/  SYNCS.EXCH.64 URZ, [UR5+0x20], UR10 ;  /* 0x0000200a05ff75b2 */ /* 0x0003220008000100 */
[----:B------:R1:W1:Y:S01]  /*05d0*/  SYNCS.EXCH.64 URZ, [UR5+0x8], UR10 ;  /* 0x0000080a05ff75b2 */ /* 0x0002620008000100 */
[----:B------:R1:W1:Y:S01]  /*05e0*/  SYNCS.EXCH.64 URZ, [UR5+0x28], UR10 ;  /* 0x0000280a05ff75b2 */ /* 0x0002620008000100 */
[----:B------:R1:W1:Y:S01]  /*05f0*/  SYNCS.EXCH.64 URZ, [UR5+0x10], UR10 ;  /* 0x0000100a05ff75b2 */ /* 0x0002620008000100 */
[----:B------:R1:W1:Y:S01]  /*0600*/  SYNCS.EXCH.64 URZ, [UR5+0x30], UR10 ;  /* 0x0000300a05ff75b2 */ /* 0x0002620008000100 */
[----:B------:R1:W1:Y:S01]  /*0610*/  SYNCS.EXCH.64 URZ, [UR5+0x18], UR10 ;  /* 0x0000180a05ff75b2 */ /* 0x0002620008000100 */
[----:B------:R1:W1:Y:S01]  /*0620*/  SYNCS.EXCH.64 URZ, [UR5+0x38], UR10 ;  /* 0x0000380a05ff75b2 */ /* 0x0002620008000100 */
[----:B------:R-:W-:Y:S01]  /*0630*/  NOP ;  /* 0x0000000000007918 */ /* 0x000fe20000000000 */
.L_x_9:
[----:B------:R-:W2:Y:S01]  /*0640*/  SHFL.IDX PT, R2, R162, RZ, 0x1f ;  /* 0x00001fffa2027589 */ /* 0x000ea200000e0000 */
[----:B------:R-:W-:Y:S01]  /*0650*/  NOP ;  /* 0x0000000000007918 */ /* 0x000fe20000000000 */
[----:B--2---:R-:W-:-:S13]  /*0660*/  ISETP.NE.AND P0, PT, R2, 0x1, PT ;  /* 0x000000010200780c */ /* 0x004fda0003f05270 */
[----:B------:R-:W-:Y:S05]  /*0670*/  @P0 BRA `(.L_x_10) ;  /* 0x0000000000500947 */ /* 0x000fea0003800000 */
[----:B------:R-:W2:Y:S01]  /*0680*/  S2UR UR7, SR_CgaCtaId ;  /* 0x00000000000779c3 */ /* 0x000ea20000008800 */
[----:B------:R-:W-:Y:S01]  /*0690*/  UMOV UR9, 0x400 ;  /* 0x0000040000097882 */ /* 0x000fe20000000000 */
[----:B-1----:R-:W-:Y:S01]  /*06a0*/  UMOV UR5, 0x20 ;  /* 0x0000002000057882 */ /* 0x002fe20000000000 */
[----:B------:R-:W-:Y:S01]  /*06b0*/  UMOV UR4, 0x80 ;  /* 0x0000008000047882 */ /* 0x000fe20000000000 */
[----:B------:R-:W-:-:S04]  /*06c0*/  UIADD3 UR10, UPT, UPT, -UR5, 0x100000, URZ ;  /* 0x00100000050a7890 */ /* 0x000fc8000fffe1ff */
[----:B------:R-:W-:Y:S02]  /*06d0*/  USHF.L.U32 UR11, UR10, 0xb, URZ ;  /* 0x0000000b0a0b7899 */ /* 0x000fe400080006ff */
[----:B------:R-:W-:Y:S02]  /*06e0*/  USHF.L.U32 UR10, UR10, 0x1, URZ ;  /* 0x000000010a0a7899 */ /* 0x000fe400080006ff */
[----:B------:R-:W-:-:S04]  /*06f0*/  UIADD3 UR4, UPT, UPT, -UR4, 0x100000, URZ ;  /* 0x0010000004047890 */ /* 0x000fc8000fffe1ff */
[----:B------:R-:W-:Y:S02]  /*0700*/  USHF.L.U32 UR5, UR4, 0xb, URZ ;  /* 0x0000000b04057899 */ /* 0x000fe400080006ff */
[----:B------:R-:W-:Y:S01]  /*0710*/  USHF.L.U32 UR4, UR4, 0x1, URZ ;  /* 0x0000000104047899 */ /* 0x000fe200080006ff */
[----:B------:R-:W-:Y:S01]  /*0720*/  ELECT P0, URZ, PT ;  /* 0x0000000000ff782f */ /* 0x000fe20003800000 */
[----:B--2---:R-:W-:Y:S01]  /*0730*/  ULEA UR7, UR7, UR9, 0x18 ;  /* 0x0000000907077291 */ /* 0x004fe2000f8ec0ff */
[----:B------:R-:W1:Y:S11]  /*0740*/  FENCE.VIEW.ASYNC.S ;  /* 0x00000000000073c6 */ /* 0x000e760000000000 */
[----:B-1----:R2:W1:Y:S01]  /*0750*/  SYNCS.EXCH.64 URZ, [UR7+0x40], UR10 ;  /* 0x0000400a07ff75b2 */ /* 0x0024620008000100 */
[----:B------:R2:W1:Y:S01]  /*0760*/  SYNCS.EXCH.64 URZ, [UR7+0x58], UR4 ;  /* 0x0000580407ff75b2 */ /* 0x0004620008000100 */
[----:B------:R2:W1:Y:S01]  /*0770*/  SYNCS.EXCH.64 URZ, [UR7+0x48], UR10 ;  /* 0x0000480a07ff75b2 */ /* 0x0004620008000100 */
[----:B------:R2:W1:Y:S01]  /*0780*/  SYNCS.EXCH.64 URZ, [UR7+0x60], UR4 ;  /* 0x0000600407ff75b2 */ /* 0x0004620008000100 */
[----:B------:R2:W1:Y:S01]  /*0790*/  SYNCS.EXCH.64 URZ, [UR7+0x50], UR10 ;  /* 0x0000500a07ff75b2 */ /* 0x0004620008000100 */
[----:B------:R2:W1:Y:S02]  /*07a0*/  SYNCS.EXCH.64 URZ, [UR7+0x68], UR4 ;  /* 0x0000680407ff75b2 */ /* 0x0004640008000100 */
[----:B--2---:R-:W-:Y:S01]  /*07b0*/  NOP ;  /* 0x0000000000007918 */ /* 0x004fe20000000000 */
.L_x_10:
[----:B------:R-:W2:Y:S01]  /*07c0*/  SHFL.IDX PT, R2, R162, RZ, 0x1f ;  /* 0x00001fffa2027589 */ /* 0x000ea200000e0000 */
[----:B------:R-:W-:Y:S01]  /*07d0*/  NOP ;  /* 0x0000000000007918 */ /* 0x000fe20000000000 */
[----:B--2---:R-:W-:-:S13]  /*07e0*/  ISETP.NE.AND P0, PT, R2, 0x3, PT ;  /* 0x000000030200780c */ /* 0x004fda0003f05270 */
[----:B------:R-:W-:Y:S05]  /*07f0*/  @P0 BRA `(.L_x_11) ;  /* 0x0000000000300947 */ /* 0x000fea0003800000 */
[----:B-1----:R-:W1:Y:S01]  /*0800*/  S2UR UR5, SR_CgaCtaId ;  /* 0x00000000000579c3 */ /* 0x002e620000008800 */
        /* <DEDUP_REMOVED lines=8> */
[----:B-1----:R2:W1:Y:S01]  /*0890*/  SYNCS.EXCH.64 URZ, [UR5+0x70], UR10 ;  /* 0x0000700a05ff75b2 */ /* 0x0024620008000100 */
[----:B------:R2:W1:Y:S02]  /*08a0*/  SYNCS.EXCH.64 URZ, [UR5+0x78], UR10 ;  /* 0x0000780a05ff75b2 */ /* 0x0004640008000100 */
[----:B--2---:R-:W-:Y:S01]  /*08b0*/  NOP ;  /* 0x0000000000007918 */ /* 0x004fe20000000000 */
.L_x_11:
[----:B------:R-:W2:Y:S01]  /*08c0*/  SHFL.IDX PT, R2, R162, RZ, 0x1f ;  /* 0x00001fffa2027589 */ /* 0x000ea200000e0000 */
[----:B------:R-:W-:Y:S01]  /*08d0*/  NOP ;  /* 0x0000000000007918 */ /* 0x000fe20000000000 */
[----:B--2---:R-:W-:-:S13]  /*08e0*/  ISETP.NE.AND P0, PT, R2, 0x4, PT ;  /* 0x000000040200780c */ /* 0x004fda0003f05270 */
[----:B------:R-:W-:Y:S05]  /*08f0*/  @P0 BRA `(.L_x_12) ;  /* 0x00000000004c0947 */ /* 0x000fea0003800000 */
[----:B-1----:R-:W1:Y:S01]  /*0900*/  S2UR UR5, SR_CgaCtaId ;  /* 0x00000000000579c3 */ /* 0x002e620000008800 */
[----:B------:R-:W-:Y:S01]  /*0910*/  UMOV UR9, 0x100 ;  /* 0x0000010000097882 */ /* 0x000fe20000000000 */
[----:B------:R-:W-:Y:S01]  /*0920*/  UMOV UR7, 0x400 ;  /* 0x0000040000077882 */ /* 0x000fe20000000000 */
[----:B------:R-:W-:Y:S01]  /*0930*/  USEL UR9, UR9, 0xe0, UP2 ;  /* 0x000000e009097887 */ /* 0x000fe20009000000 */
[----:B------:R-:W-:Y:S01]  /*0940*/  UMOV UR4, 0x1 ;  /* 0x0000000100047882 */ /* 0x000fe20000000000 */
[----:B------:R-:W-:Y:S01]  /*0950*/  ELECT P0, URZ, PT ;  /* 0x0000000000ff782f */ /* 0x000fe20003800000 */
[----:B------:R-:W-:-:S04]  /*0960*/  UIADD3 UR10, UPT, UPT, -UR4, 0x100000, URZ ;  /* 0x00100000040a7890 */ /* 0x000fc8000fffe1ff */
[----:B------:R-:W-:Y:S02]  /*0970*/  USHF.L.U32 UR11, UR10, 0xb, URZ ;  /* 0x0000000b0a0b7899 */ /* 0x000fe400080006ff */
[----:B------:R-:W-:Y:S02]  /*0980*/  USHF.L.U32 UR10, UR10, 0x1, URZ ;  /* 0x000000010a0a7899 */ /* 0x000fe400080006ff */
[----:B------:R-:W-:-:S04]  /*0990*/  UIADD3 UR12, UPT, UPT, -UR9, 0x100000, URZ ;  /* 0x00100000090c7890 */ /* 0x000fc8000fffe1ff */
[----:B------:R-:W-:Y:S02]  /*09a0*/  USHF.L.U32 UR13, UR12, 0xb, URZ ;  /* 0x0000000b0c0d7899 */ /* 0x000fe400080006ff */
[----:B------:R-:W-:Y:S02]  /*09b0*/  USHF.L.U32 UR12, UR12, 0x1, URZ ;  /* 0x000000010c0c7899 */ /* 0x000fe400080006ff */
[----:B-1----:R-:W-:Y:S01]  /*09c0*/  ULEA UR5, UR5, UR7, 0x18 ;  /* 0x0000000705057291 */ /* 0x002fe2000f8ec0ff */
[----:B------:R-:W1:Y:S11]  /*09d0*/  FENCE.VIEW.ASYNC.S ;  /* 0x00000000000073c6 */ /* 0x000e760000000000 */
[----:B-1----:R2:W1:Y:S01]  /*09e0*/  SYNCS.EXCH.64 URZ, [UR5+0x80], UR10 ;  /* 0x0000800a05ff75b2 */ /* 0x0024620008000100 */
[----:B------:R2:W1:Y:S01]  /*09f0*/  SYNCS.EXCH.64 URZ, [UR5+0x90], UR12 ;  /* 0x0000900c05ff75b2 */ /* 0x0004620008000100 */
[----:B------:R2:W1:Y:S01]  /*0a00*/  SYNCS.EXCH.64 URZ, [UR5+0x88], UR10 ;  /* 0x0000880a05ff75b2 */ /* 0x0004620008000100 */
[----:B------:R2:W1:Y:S02]  /*0a10*/  SYNCS.EXCH.64 URZ, [UR5+0x98], UR12 ;  /* 0x0000980c05ff75b2 */ /* 0x0004640008000100 */
[----:B--2---:R-:W-:Y:S01]  /*0a20*/  NOP ;  /* 0x0000000000007918 */ /* 0x004fe20000000000 */
.L_x_12:
        /* <DEDUP_REMOVED lines=20> */
[----:B------:R2:W1:Y:S02]  /*0b70*/  SYNCS.EXCH.64 URZ, [UR7+0xb8], UR4 ;  /* 0x0000b80407ff75b2 */ /* 0x0004640008000100 */
[----:B--2---:R-:W-:Y:S01]  /*0b80*/  NOP ;  /* 0x0000000000007918 */ /* 0x004fe20000000000 */
.L_x_13:
        /* <DEDUP_REMOVED lines=18> */
.L_x_14:
[----:B-1----:R-:W1:Y:S01]  /*0cb0*/  S2UR UR5, SR_CTAID.X ;  /* 0x00000000000579c3 */ /* 0x002e620000002500 */
[----:B------:R-:W-:-:S05]  /*0cc0*/  CS2R.32 R156, SR_CgaSize ;  /* 0x00000000009c7805 */ /* 0x000fca0000008a00 */
[----:B------:R-:W-:-:S05]  /*0cd0*/  IMAD R156, R156, -0xa0, RZ ;  /* 0xffffff609c9c7824 */ /* 0x000fca00078e02ff */
[----:B------:R-:W-:-:S14]  /*0ce0*/  R2UR UR9, R156 ;  /* 0x000000009c0972ca */ /* 0x000fdc00000e0000 */
[----:B------:R-:W2:Y:S01]  /*0cf0*/  LDCU UR9, c[0x0][UR9+0x2b0] ;  /* 0x00005600090977ac */ /* 0x000ea20008000800 */
[----:B------:R-:W-:Y:S01]  /*0d00*/  NOP ;  /* 0x0000000000007918 */ /* 0x000fe20000000000 */
[----:B------:R-:W-:-:S05]  /*0d10*/  CS2R.32 R156, SR_CgaSize ;  /* 0x00000000009c7805 */ /* 0x000fca0000008a00 */
[----:B------:R-:W-:-:S05]  /*0d20*/  IMAD R156, R156, -0xa0, RZ ;  /* 0xffffff609c9c7824 */ /* 0x000fca00078e02ff */
[----:B------:R-:W-:-:S14]  /*0d30*/  R2UR UR7, R156 ;  /* 0x000000009c0772ca */ /* 0x000fdc00000e0000 */
[----:B------:R-:W3:Y:S01]  /*0d40*/  LDCU UR7, c[0x0][UR7+0x2b4] ;  /* 0x00005680070777ac */ /* 0x000ee20008000800 */
[----:B------:R-:W4:Y:S08]  /*0d50*/  S2UR UR4, SR_CTAID.Y ;  /* 0x00000000000479c3 */ /* 0x000f300000002600 */
[----:B------:R-:W3:Y:S01]  /*0d60*/  LDC R9, c[0x0][0xb24] ;  /* 0x0002c900ff097b82 */ /* 0x000ee20000000800 */
[----:B-1----:R-:W-:-:S02]  /*0d70*/  I2FP.F32.U32 R4, UR5 ;  /* 0x0000000500047c45 */ /* 0x002fc40008201000 */
[----:B------:R-:W-:-:S05]  /*0d80*/  CS2R.32 R5, SR_CgaSize ;  /* 0x0000000000057805 */ /* 0x000fca0000008a00 */
[----:B------:R-:W-:-:S06]  /*0d90*/  IMAD R5, R5, -0xa0, RZ ;  /* 0xffffff6005057824 */ /* 0x000fcc00078e02ff */
[----:B------:R-:W1:Y:S01]  /*0da0*/  LDC R5, c[0x0][R5+0x2a0] ;  /* 0x0000a80005057b82 */ /* 0x000e620000000800 */
[----:B------:R-:W-:Y:S01]  /*0db0*/  MOV R21, UR5 ;  /* 0x0000000500157c02 */ /* 0x000fe20008000f00 */
[----:B--2---:R-:W-:Y:S01]  /*0dc0*/  FMUL R4, R4, UR9 ;  /* 0x0000000904047c20 */ /* 0x004fe20008400000 */
[----:B----4-:R-:W-:Y:S02]  /*0dd0*/  I2FP.F32.U32 R2, UR4 ;  /* 0x0000000400027c45 */ /* 0x010fe40008201000 */
[----:B------:R-:W-:-:S05]  /*0de0*/  CS2R.32 R3, SR_CgaSize ;  /* 0x0000000000037805 */ /* 0x000fca0000008a00 */
[----:B------:R-:W-:-:S06]  /*0df0*/  IMAD R3, R3, -0xa0, RZ ;  /* 0xffffff6003037824 */ /* 0x000fcc00078e02ff */
[----:B------:R-:W2:Y:S01]  /*0e00*/  LDC R3, c[0x0][R3+0x2a4] ;  /* 0x0000a90003037b82 */ /* 0x000ea20000000800 */
[----:B------:R-:W4:Y:S01]  /*0e10*/  F2I.U32.TRUNC.NTZ R156, R4 ;  /* 0x00000004009c7305 */ /* 0x000f22000020f000 */
[----:B------:R-:W-:Y:S01]  /*0e20*/  MOV R20, UR4 ;  /* 0x0000000400147c02 */ /* 0x000fe20008000f00 */
[----:B---3--:R-:W-:-:S05]  /*0e30*/  FMUL R2, R2, UR7 ;  /* 0x0000000702027c20 */ /* 0x008fca0008400000 */
[----:B------:R-:W-:Y:S01]  /*0e40*/  BAR.SYNC.DEFER_BLOCKING 0x0 ;  /* 0x0000000000007b1d */ /* 0x000fe20000010000 */
[----:B------:R-:W-:-:S05]  /*0e50*/  ISETP.GE.AND P0, PT, R9, 0x1, PT ;  /* 0x000000010900780c */ /* 0x000fca0003f06270 */
[----:B------:R-:W3:Y:S02]  /*0e60*/  F2I.U32.TRUNC.NTZ R154, R2 ;  /* 0x00000002009a7305 */ /* 0x000ee4000020f000 */
[----:B------:R-:W2:Y:S01]  /*0e70*/  S2UR UR36, SR_CTAID.Z ;  /* 0x00000000002479c3 */ /* 0x000ea20000002700 */
[----:B----4-:R-:W-:-:S05]  /*0e80*/  IADD3 R156, PT, PT, -R156, RZ, RZ ;  /* 0x000000ff9c9c7210 */ /* 0x010fca0007ffe1ff */
[----:B-1----:R-:W-:Y:S01]  /*0e90*/  IMAD R156, R5, R156, UR5 ;  /* 0x00000005059c7e24 */ /* 0x002fe2000f8e029c */
[----:B---3--:R-:W-:-:S05]  /*0ea0*/  IADD3 R154, PT, PT, -R154, RZ, RZ ;  /* 0x000000ff9a9a7210 */ /* 0x008fca0007ffe1ff */
[----:B--2---:R-:W-:Y:S01]  /*0eb0*/  IMAD R154, R3, R154, UR4 ;  /* 0x00000004039a7e24 */ /* 0x004fe2000f8e029a */
[----:B------:R-:W-:Y:S06]  /*0ec0*/  @!P0 BRA `(.L_x_15) ;  /* 0x0000000000b88947 */ /* 0x000fec0003800000 */
[----:B------:R-:W1:Y:S01]  /*0ed0*/  LDC.64 R4, c[0x0][0xb18] ;  /* 0x0002c600ff047b82 */ /* 0x000e620000000a00 */
[----:B------:R-:W-:-:S07]  /*0ee0*/  ISETP.NE.AND P0, PT, R9, 0x1, PT ;  /* 0x000000010900780c */ /* 0x000fce0003f05270 */
[----:B------:R-:W2:Y:S08]  /*0ef0*/  LDC R10, c[0x0][0xb0c] ;  /* 0x0002c300ff0a7b82 */ /* 0x000eb00000000800 */
[----:B------:R-:W3:Y:S08]  /*0f00*/  LDC R11, c[0x0][0x370] ;  /* 0x0000dc00ff0b7b82 */ /* 0x000ef00000000800 */
[----:B------:R-:W4:Y:S01]  /*0f10*/  LDC R12, c[0x0][0x374] ;  /* 0x0000dd00ff0c7b82 */ /* 0x000f220000000800 */
[----:B-1----:R-:W-:-:S07]  /*0f20*/  ISETP.NE.AND P1, PT, R4, 0x1, PT ;  /* 0x000000010400780c */ /* 0x002fce0003f25270 */
[----:B------:R-:W3:Y:S01]  /*0f30*/  LDC.64 R6, c[0x0][0xb10] ;  /* 0x0002c400ff067b82 */ /* 0x000ee20000000a00 */
[----:B--2---:R-:W-:-:S07]  /*0f40*/  ISETP.NE.AND P2, PT, R10, 0x1, PT ;  /* 0x000000010a00780c */ /* 0x004fce0003f45270 */
[----:B------:R-:W1:Y:S08]  /*0f50*/  LDC R8, c[0x0][0xb20] ;  /* 0x0002c800ff087b82 */ /* 0x000e700000000800 */
[----:B------:R-:W2:Y:S01]  /*0f60*/  LDC.64 R2, c[0x0][0xb28] ;  /* 0x0002ca00ff027b82 */ /* 0x000ea20000000a00 */
[----:B----4-:R-:W-:-:S04]  /*0f70*/  IMAD.HI.U32 R13, R12, R5, RZ ;  /* 0x000000050c0d7227 */ /* 0x010fc800078e00ff */
[----:B------:R-:W-:-:S04]  /*0f80*/  IMAD.HI.U32 R5, R20, R5, RZ ;  /* 0x0000000514057227 */ /* 0x000fc800078e00ff */
[----:B---3--:R-:W-:-:S04]  /*0f90*/  IMAD.HI.U32 R14, R11, R6, RZ ;  /* 0x000000060b0e7227 */ /* 0x008fc800078e00ff */
[C---:B------:R-:W-:Y:S01]  /*0fa0*/  IMAD.HI.U32 R16, R21.reuse, R6, RZ ;  /* 0x0000000615107227 */ /* 0x040fe200078e00ff */
[-C--:B------:R-:W-:Y:S02]  /*0fb0*/  @P2 SHF.R.U32.HI R11, RZ, R7.reuse, R14 ;  /* 0x00000007ff0b2219 */ /* 0x080fe4000001160e */
[-C--:B-1----:R-:W-:Y:S02]  /*0fc0*/  @P1 SHF.R.U32.HI R12, RZ, R8.reuse, R13 ;  /* 0x00000008ff0c1219 */ /* 0x082fe4000001160d */
[----:B------:R-:W-:Y:S02]  /*0fd0*/  SHF.R.U32.HI R5, RZ, R8, R5 ;  /* 0x00000008ff057219 */ /* 0x000fe40000011605 */
[----:B------:R-:W-:Y:S02]  /*0fe0*/  SHF.R.U32.HI R16, RZ, R7, R16 ;  /* 0x00000007ff107219 */ /* 0x000fe40000011610 */
[----:B------:R-:W-:Y:S01]  /*0ff0*/  SEL R5, R20, R5, !P1 ;  /* 0x0000000514057207 */ /* 0x000fe20004800000 */
[----:B--2---:R-:W-:Y:S01]  /*1000*/  IMAD.HI.U32 R14, R12, R2, RZ ;  /* 0x000000020c0e7227 */ /* 0x004fe200078e00ff */
[----:B------:R-:W-:-:S02]  /*1010*/  SEL R7, R21, R16, !P2 ;  /* 0x0000001015077207 */ /* 0x000fc40005000000 */
[----:B------:R-:W-:Y:S01]  /*1020*/  IADD3 R13, PT, PT, -R5, RZ, RZ ;  /* 0x000000ff050d7210 */ /* 0x000fe20007ffe1ff */
[----:B------:R-:W-:Y:S01]  /*1030*/  IMAD.HI.U32 R6, R11, R2, RZ ;  /* 0x000000020b067227 */ /* 0x000fe200078e00ff */
[----:B------:R-:W-:-:S03]  /*1040*/  @P0 SHF.R.U32.HI R12, RZ, R3, R14 ;  /* 0x00000003ff0c0219 */ /* 0x000fc6000001160e */
[----:B------:R-:W-:Y:S01]  /*1050*/  IMAD R13, R4, R13, R20 ;  /* 0x0000000d040d7224 */ /* 0x000fe200078e0214 */
[----:B------:R-:W-:Y:S01]  /*1060*/  @P0 SHF.R.U32.HI R11, RZ, R3, R6 ;  /* 0x00000003ff0b0219 */ /* 0x000fe20000011606 */
[----:B------:R-:W-:-:S04]  /*1070*/  IMAD R12, R12, R9, RZ ;  /* 0x000000090c0c7224 */ /* 0x000fc800078e02ff */
[----:B------:R-:W-:Y:S01]  /*1080*/  IMAD R6, R11, R9, RZ ;  /* 0x000000090b067224 */ /* 0x000fe200078e02ff */
[----:B------:R-:W-:-:S04]  /*1090*/  ISETP.GE.AND P1, PT, R5, R12, PT ;  /* 0x0000000c0500720c */ /* 0x000fc80003f26270 */
[----:B------:R-:W-:Y:S01]  /*10a0*/  ISETP.GE.OR P1, PT, R7, R6, P1 ;  /* 0x000000060700720c */ /* 0x000fe20000f26670 */
[----:B------:R-:W-:-:S05]  /*10b0*/  IMAD.HI.U32 R6, R5, R2, RZ ;  /* 0x0000000205067227 */ /* 0x000fca00078e00ff */
[----:B------:R-:W-:-:S04]  /*10c0*/  SHF.R.U32.HI R6, RZ, R3, R6 ;  /* 0x00000003ff067219 */ /* 0x000fc80000011606 */
[----:B------:R-:W-:-:S03]  /*10d0*/  SEL R6, R5, R6, !P0 ;  /* 0x0000000605067207 */ /* 0x000fc60004000000 */
[----:B------:R-:W-:Y:S01]  /*10e0*/  @!P1 IMAD.HI.U32 R8, R7, R2, RZ ;  /* 0x0000000207089227 */ /* 0x000fe200078e00ff */
[----:B------:R-:W-:-:S04]  /*10f0*/  IADD3 R2, PT, PT, -R6, RZ, RZ ;  /* 0x000000ff06027210 */ /* 0x000fc80007ffe1ff */
[----:B------:R-:W-:Y:S01]  /*1100*/  @!P1 SHF.R.U32.HI R8, RZ, R3, R8 ;  /* 0x00000003ff089219 */ /* 0x000fe20000011608 */
[----:B------:R-:W-:-:S03]  /*1110*/  IMAD R2, R9, R2, R5 ;  /* 0x0000000209027224 */ /* 0x000fc600078e0205 */
[----:B------:R-:W-:-:S05]  /*1120*/  @!P1 SEL R3, R7, R8, !P0 ;  /* 0x0000000807039207 */ /* 0x000fca0004000000 */
[--C-:B------:R-:W-:Y:S02]  /*1130*/  @!P1 IMAD.IADD R6, R6, 0x1, -R3.reuse ;  /* 0x0000000106069824 */ /* 0x100fe400078e0a03 */
[----:B------:R-:W-:Y:S01]  /*1140*/  @!P1 IMAD R3, R2, R11, R3 ;  /* 0x0000000b02039224 */ /* 0x000fe200078e0203 */
[----:B------:R-:W-:Y:S01]  /*1150*/  IADD3 R2, PT, PT, -R7, RZ, RZ ;  /* 0x000000ff07027210 */ /* 0x000fe20007ffe1ff */
[----:B------:R-:W-:Y:S02]  /*1160*/  @!P1 IMAD R5, R6, R9, R7 ;  /* 0x0000000906059224 */ /* 0x000fe400078e0207 */
[----:B------:R-:W-:Y:S02]  /*1170*/  @!P1 IMAD.MOV.U32 R7, RZ, RZ, R3 ;  /* 0x000000ffff079224 */ /* 0x000fe400078e0003 */
[----:B------:R-:W-:Y:S02]  /*1180*/  IMAD R2, R10, R2, R21 ;  /* 0x000000020a027224 */ /* 0x000fe400078e0215 */
[----:B------:R-:W-:-:S02]  /*1190*/  IMAD R20, R5, R4, R13 ;  /* 0x0000000405147224 */ /* 0x000fc400078e020d */
[----:B------:R-:W-:Y:S02]  /*11a0*/  IMAD R21, R7, R10, R2 ;  /* 0x0000000a07157224 */ /* 0x000fe400078e0202 */
.L_x_15:
[----:B------:R-:W1:Y:S01]  /*11b0*/  LDCU UR4, c[0x0][0xb30] ;  /* 0x00016600ff0477ac */ /* 0x000e620008000800 */
[----:B------:R-:W2:Y:S08]  /*11c0*/  S2UR UR37, SR_CgaCtaId ;  /* 0x00000000002579c3 */ /* 0x000eb00000008800 */
[----:B------:R-:W3:Y:S01]  /*11d0*/  LDC R72, c[0x0][0xb24] ;  /* 0x0002c900ff487b82 */ /* 0x000ee20000000800 */
[----:B-1----:R-:W-:-:S09]  /*11e0*/  UISETP.NE.AND UP1, UPT, UR4, 0x1, UPT ;  /* 0x000000010400788c */ /* 0x002fd2000bf25270 */
[----:B--2---:R-:W-:Y:S05]  /*11f0*/  BRA.U UP1, `(.L_x_16) ;  /* 0x0000000101407547 */ /* 0x004fea000b800000 */
[----:B------:R-:W1:Y:S08]  /*1200*/  LDC.64 R4, c[0x0][0xb10] ;  /* 0x0002c400ff047b82 */ /* 0x000e700000000a00 */
[----:B------:R-:W2:Y:S08]  /*1210*/  LDC.64 R2, c[0x0][0xb18] ;  /* 0x0002c600ff027b82 */ /* 0x000eb00000000a00 */
[----:B------:R-:W4:Y:S08]  /*1220*/  LDC R6, c[0x0][0xb20] ;  /* 0x0002c800ff067b82 */ /* 0x000f300000000800 */
[----:B------:R-:W3:Y:S01]  /*1230*/  LDC R8, c[0x0][0xb0c] ;  /* 0x0002c300ff087b82 */ /* 0x000ee20000000800 */
[----:B-1----:R-:W-:-:S05]  /*1240*/  IMAD.HI.U32 R4, R21, R4, RZ ;  /* 0x0000000415047227 */ /* 0x002fca00078e00ff */
[----:B------:R-:W-:Y:S01]  /*1250*/  SHF.R.U32.HI R4, RZ, R5, R4 ;  /* 0x00000005ff047219 */ /* 0x000fe20000011604 */
[----:B--2---:R-:W-:Y:S01]  /*1260*/  IMAD.HI.U32 R3, R20, R3, RZ ;  /* 0x0000000314037227 */ /* 0x004fe200078e00ff */
[----:B------:R-:W-:-:S04]  /*1270*/  ISETP.NE.AND P0, PT, R2, 0x1, PT ;  /* 0x000000010200780c */ /* 0x000fc80003f05270 */
[----:B----4-:R-:W-:-:S04]  /*1280*/  SHF.R.U32.HI R3, RZ, R6, R3 ;  /* 0x00000006ff037219 */ /* 0x010fc80000011603 */
[----:B------:R-:W-:Y:S02]  /*1290*/  SEL R3, R20, R3, !P0 ;  /* 0x0000000314037207 */ /* 0x000fe40004000000 */
[----:B---3--:R-:W-:-:S04]  /*12a0*/  ISETP.NE.AND P1, PT, R8, 0x1, PT ;  /* 0x000000010800780c */ /* 0x008fc80003f25270 */
[----:B------:R-:W-:-:S05]  /*12b0*/  SEL R4, R21, R4, !P1 ;  /* 0x0000000415047207 */ /* 0x000fca0004800000 */
[----:B------:R-:W-:Y:S02]  /*12c0*/  IMAD.IADD R5, R3, 0x1, -R4 ;  /* 0x0000000103057824 */ /* 0x000fe400078e0a04 */
[----:B------:R-:W-:Y:S02]  /*12d0*/  IMAD.IADD R3, R4, 0x1, -R3 ;  /* 0x0000000104037824 */ /* 0x000fe400078e0a03 */
[----:B------:R-:W-:Y:S02]  /*12e0*/  IMAD R21, R5, R8, R21 ;  /* 0x0000000805157224 */ /* 0x000fe400078e0215 */
[----:B------:R-:W-:-:S07]  /*12f0*/  IMAD R20, R3, R2, R20 ;  /* 0x0000000203147224 */ /* 0x000fce00078e0214 */
.L_x_16:
[----:B------:R-:W-:Y:S01]  /*1300*/  BAR.SYNC.DEFER_BLOCKING 0x0 ;  /* 0x0000000000007b1d */ /* 0x000fe20000010000 */
[----:B------:R-:W-:Y:S01]  /*1310*/  UISETP.NE.AND UP1, UPT, UR8, 0x2, UPT ;  /* 0x000000020800788c */ /* 0x000fe2000bf25270 */
[----:B------:R-:W-:Y:S02]  /*1320*/  ISETP.NE.OR P5, PT, R0, 0x2, !P5 ;  /* 0x000000020000780c */ /* 0x000fe40006fa5670 */
[----:B------:R-:W-:-:S06]  /*1330*/  LOP3.LUT R2, R170, 0x1f, RZ, 0xc0, !PT ;  /* 0x0000001faa027812 */ /* 0x000fcc00078ec0ff */
[----:B------:R-:W-:Y:S05]  /*1340*/  BRA.U UP1, `(.L_x_17) ;  /* 0x0000001101607547 */ /* 0x000fea000b800000 */
[----:B------:R-:W1:Y:S01]  /*1350*/  LDCU UR15, c[0x0][0x38c] ;  /* 0x00007180ff0f77ac */ /* 0x000e620008000800 */
[----:B------:R-:W2:Y:S01]  /*1360*/  LDC R9, c[0x0][0x370] ;  /* 0x0000dc00ff097b82 */ /* 0x000ea20000000800 */
[----:B------:R-:W-:Y:S01]  /*1370*/  PLOP3.LUT P1, PT, PT, PT, UP2, 0x80, 0x8 ;  /* 0x000000000008781c */ /* 0x000fe20003f2f028 */
[----:B------:R-:W-:Y:S01]  /*1380*/  HFMA2 R12, -RZ, RZ, 0, 0 ;  /* 0x00000000ff0c7431 */ /* 0x000fe200000001ff */
[----:B------:R-:W-:Y:S01]  /*1390*/  ISETP.EQ.OR P4, PT, R2, RZ, P5 ;  /* 0x000000ff0200720c */ /* 0x000fe20002f82670 */
[----:B------:R-:W-:Y:S01]  /*13a0*/  IMAD.MOV.U32 R15, RZ, RZ, 0x1 ;  /* 0x00000001ff0f7424 */ /* 0x000fe200078e00ff */
[----:B------:R-:W-:Y:S01]  /*13b0*/  PLOP3.LUT P1, PT, P1, PT, PT, 0x8, 0x80 ;  /* 0x000000000080781c */ /* 0x000fe20000f2e170 */
[----:B------:R-:W-:Y:S01]  /*13c0*/  IMAD.MOV.U32 R14, RZ, RZ, RZ ;  /* 0x000000ffff0e7224 */ /* 0x000fe200078e00ff */
[----:B------:R-:W-:Y:S01]  /*13d0*/  MOV R8, 0x1 ;  /* 0x0000000100087802 */ /* 0x000fe20000000f00 */
[----:B------:R-:W4:Y:S01]  /*13e0*/  LDC R0, c[0x0][0x374] ;  /* 0x0000dd00ff007b82 */ /* 0x000f220000000800 */
[----:B------:R-:W-:Y:S01]  /*13f0*/  IMAD.MOV.U32 R10, RZ, RZ, RZ ;  /* 0x000000ffff0a7224 */ /* 0x000fe200078e00ff */
[----:B------:R-:W2:Y:S01]  /*1400*/  LDCU.64 UR24, c[0x0][0x348] ;  /* 0x00006900ff1877ac */ /* 0x000ea20008000a00 */
[----:B------:R-:W-:Y:S01]  /*1410*/  UMOV UR13, URZ ;  /* 0x000000ff000d7c82 */ /* 0x000fe20008000000 */
[----:B-1----:R-:W-:-:S04]  /*1420*/  UIADD3 UR5, UPT, UPT, UR15, 0x3f, URZ ;  /* 0x0000003f0f057890 */ /* 0x002fc8000fffe0ff */
[----:B------:R-:W-:-:S04]  /*1430*/  USHF.R.S32.HI UR4, URZ, 0x1f, UR5 ;  /* 0x0000001fff047899 */ /* 0x000fc80008011405 */
[----:B------:R-:W-:-:S04]  /*1440*/  ULEA.HI UR4, UR4, UR5, URZ, 0x6 ;  /* 0x0000000504047291 */ /* 0x000fc8000f8f30ff */
[----:B------:R-:W-:Y:S02]  /*1450*/  USHF.R.S32.HI UR22, URZ, 0x6, UR4 ;  /* 0x00000006ff167899 */ /* 0x000fe40008011404 */
[----:B------:R-:W-:Y:S02]  /*1460*/  UIADD3 UR4, UPT, UPT, UR15, -0x1, URZ ;  /* 0xffffffff0f047890 */ /* 0x000fe4000fffe0ff */
[----:B------:R-:W-:Y:S02]  /*1470*/  UISETP.LT.U32.AND UP0, UPT, UR22, 0x4, UPT ;  /* 0x000000041600788c */ /* 0x000fe4000bf01070 */
[----:B------:R-:W-:Y:S02]  /*1480*/  UISETP.GE.U32.AND UP1, UPT, UR4, -0x7f, UPT ;  /* 0xffffff810400788c */ /* 0x000fe4000bf26070 */
[----:B------:R-:W-:Y:S02]  /*1490*/  USEL UR21, UR22, 0x4, UP0 ;  /* 0x0000000416157887 */ /* 0x000fe40008000000 */
[----:B------:R-:W-:-:S02]  /*14a0*/  UIADD3 UR15, UPT, UPT, UR15, 0x7e, URZ ;  /* 0x0000007e0f0f7890 */ /* 0x000fc4000fffe0ff */
[----:B------:R-:W-:Y:S02]  /*14b0*/  UIADD3 UR7, UPT, UPT, UR21, -0x1, URZ ;  /* 0xffffffff15077890 */ /* 0x000fe4000fffe0ff */
[----:B------:R-:W-:-:S03]  /*14c0*/  UIADD3 UR14, UPT, UPT, UR22, -UR21, URZ ;  /* 0x80000015160e7290 */ /* 0x000fc6000fffe0ff */
[----:B------:R-:W-:-:S04]  /*14d0*/  @UP1 UIADD3 UR7, UPT, UPT, UR21, URZ, URZ ;  /* 0x000000ff15071290 */ /* 0x000fc8000fffe0ff */
[----:B--2---:R-:W-:-:S12]  /*14e0*/  UIADD3 UR7, UPT, UPT, UR7, 0x1, URZ ;  /* 0x0000000107077890 */ /* 0x004fd8000fffe0ff */
.L_x_35:
[----:B------:R-:W-:Y:S01]  /*14f0*/  UISETP.NE.AND UP0, UPT, UR37, URZ, UPT ;  /* 0x000000ff2500728c */ /* 0x000fe2000bf05270 */
[----:B------:R-:W1:Y:S08]  /*1500*/  S2UR UR37, SR_CgaCtaId ;  /* 0x00000000002579c3 */ /* 0x000e700000008800 */
[----:B------:R-:W-:Y:S05]  /*1510*/  BRA.U UP0, `(.L_x_18) ;  /* 0x0000000100347547 */ /* 0x000fea000b800000 */
[----:B------:R-:W2:Y:S01]  /*1520*/  S2R R2, SR_CgaCtaId ;  /* 0x0000000000027919 */ /* 0x000ea20000008800 */
[----:B------:R-:W-:-:S04]  /*1530*/  MOV R3, 0x400 ;  /* 0x0000040000037802 */ /* 0x000fc80000000f00 */
[----:B--2---:R-:W-:Y:S02]  /*1540*/  LEA R3, R2, R3, 0x18 ;  /* 0x0000000302037211 */ /* 0x004fe400078ec0ff */
[----:B------:R-:W-:-:S03]  /*1550*/  SHF.L.U32 R2, R8, 0x1f, RZ ;  /* 0x0000001f08027819 */ /* 0x000fc600000006ff */
[----:B------:R-:W-:-:S04]  /*1560*/  IMAD R3, R10, 0x8, R3 ;  /* 0x000000080a037824 */ /* 0x000fc800078e0203 */
[----:B------:R-:W2:Y:S02]  /*1570*/  SYNCS.PHASECHK.TRANS64.TRYWAIT P0, [R3+URZ+0xd0], R2 ;  /* 0x0000d002030075a7 */ /* 0x000ea400080011ff */
[----:B--2---:R-:W-:Y:S05]  /*1580*/  @!P0 BRA `(.L_x_19) ;  /* 0x0000008000688947 */ /* 0x004fea0003800000 */
.L_x_120:
[----:B------:R-:W-:Y:S01]  /*1590*/  VIADD R10, R10, 0x1 ;  /* 0x000000010a0a7836 */ /* 0x000fe20000000000 */
[----:B------:R2:W-:Y:S04]  /*15a0*/  SYNCS.ARRIVE.TRANS64.A1T0 RZ, [R3+URZ+0xc0], RZ ;  /* 0x0000c0ff03ff79a7 */ /* 0x0005e800081000ff */
[----:B------:R-:W-:-:S04]  /*15b0*/  ISETP.NE.AND P0, PT, R10, 0x2, PT ;  /* 0x000000020a00780c */ /* 0x000fc80003f05270 */
[----:B------:R-:W-:Y:S02]  /*15c0*/  SEL R10, R10, RZ, P0 ;  /* 0x000000ff0a0a7207 */ /* 0x000fe40000000000 */
[----:B--2---:R-:W-:-:S04]  /*15d0*/  SEL R3, RZ, 0x1, P0 ;  /* 0x00000001ff037807 */ /* 0x004fc80000000000 */
[----:B------:R-:W-:-:S07]  /*15e0*/  LOP3.LUT R8, R8, R3, RZ, 0x3c, !PT ;  /* 0x0000000308087212 */ /* 0x000fce00078e3cff */
.L_x_18:
[----:B------:R-:W-:Y:S01]  /*15f0*/  UMOV UR4, 0x400 ;  /* 0x0000040000047882 */ /* 0x000fe20000000000 */
[----:B------:R-:W-:Y:S01]  /*1600*/  SHF.L.U32 R2, R15, 0x1f, RZ ;  /* 0x0000001f0f027819 */ /* 0x000fe200000006ff */
[----:B-1----:R-:W-:Y:S01]  /*1610*/  ULEA UR4, UR37, UR4, 0x18 ;  /* 0x0000000425047291 */ /* 0x002fe2000f8ec0ff */
[----:B------:R-:W-:Y:S01]  /*1620*/  R2UR UR35, R21 ;  /* 0x00000000152372ca */ /* 0x000fe200000e0000 */
[----:B------:R-:W-:Y:S01]  /*1630*/  UISETP.GE.U32.AND UP0, UPT, UR15, 0x7f, UPT ;  /* 0x0000007f0f00788c */ /* 0x000fe2000bf06070 */
[----:B------:R-:W-:Y:S01]  /*1640*/  R2UR UR11, R20 ;  /* 0x00000000140b72ca */ /* 0x000fe200000e0000 */
[----:B------:R-:W-:Y:S01]  /*1650*/  ULEA UR5, UR13, UR4, 0x3 ;  /* 0x000000040d057291 */ /* 0x000fe2000f8e18ff */
[----:B------:R-:W-:-:S08]  /*1660*/  UMOV UR23, URZ ;  /* 0x000000ff00177c82 */ /* 0x000fd00008000000 */
[----:B------:R1:W2:Y:S01]  /*1670*/  SYNCS.PHASECHK.TRANS64.TRYWAIT P0, [UR5+0x20], R2 ;  /* 0x00002002ff0075a7 */ /* 0x0002a20008001105 */
[----:B------:R-:W-:Y:S02]  /*1680*/  USHF.L.U32 UR35, UR35, 0x7, URZ ;  /* 0x0000000723237899 */ /* 0x000fe400080006ff */
[----:B------:R-:W-:Y:S01]  /*1690*/  UIMAD UR11, UR11, 0xc0, URZ ;  /* 0x000000c00b0b78a4 */ /* 0x000fe2000f8e02ff */
[----:B------:R-:W-:Y:S11]  /*16a0*/  BRA.U !UP0, `(.L_x_20) ;  /* 0x0000000108a87547 */ /* 0x000ff6000b800000 */
[----:B------:R-:W-:Y:S01]  /*16b0*/  UMOV UR16, URZ ;  /* 0x000000ff00107c82 */ /* 0x000fe20008000000 */
[----:B------:R-:W-:-:S05]  /*16c0*/  UMOV UR6, UR13 ;  /* 0x0000000d00067c82 */ /* 0x000fca0008000000 */
.L_x_25:
[----:B--2---:R-:W-:Y:S01]  /*16d0*/  @!P5 MOV R3, 0xa000 ;  /* 0x0000a0000003d802 */ /* 0x004fe20000000f00 */
[----:B-1----:R-:W-:Y:S01]  /*16e0*/  ULEA UR33, UR6, UR4, 0x3 ;  /* 0x0000000406217291 */ /* 0x002fe2000f8e18ff */
[----:B--2---:R-:W-:Y:S11]  /*16f0*/  @P0 BRA `(.L_x_21) ;  /* 0x00000000000c0947 */ /* 0x004ff60003800000 */
[----:B------:R-:W-:Y:S04]  /*1700*/  SHF.L.U32 R5, R15, 0x1f, RZ ;  /* 0x0000001f0f057819 */ /* 0x000fe800000006ff */
[----:B------:R-:W2:Y:S02]  /*1710*/  SYNCS.PHASECHK.TRANS64.TRYWAIT P0, [UR33+0x20], R5 ;  /* 0x00002005ff0075a7 */ /* 0x000ea40008001121 */
[----:B--2---:R-:W-:Y:S05]  /*1720*/  @!P0 BRA `(.L_x_22) ;  /* 0x0000008000148947 */ /* 0x004fea0003800000 */
.L_x_21:
[----:B------:R2:W-:Y:S01]  /*1730*/  @!P5 SYNCS.ARRIVE.TRANS64 RZ, [UR33], R3 ;  /* 0x00000003ffffd9a7 */ /* 0x0005e20008000021 */
[----:B------:R-:W-:Y:S04]  /*1740*/  BSSY.RECONVERGENT B0, `(.L_x_23) ;  /* 0x0000003000007945 */ /* 0x000fe80003800200 */
[----:B------:R-:W-:Y:S05]  /*1750*/  @P4 BRA `(.L_x_24) ;  /* 0x0000000000044947 */ /* 0x000fea0003800000 */
[----:B------:R-:W-:Y:S05]  /*1760*/  BPT.TRAP 0x1 ;  /* 0x000000040000795c */ /* 0x000fea0000300000 */
.L_x_24:
[----:B------:R-:W-:Y:S05]  /*1770*/  BSYNC.RECONVERGENT B0 ;  /* 0x0000000000007941 */ /* 0x000fea0003800200 */
.L_x_23:
[----:B------:R-:W-:Y:S02]  /*1780*/  UIADD3 UR13, UPT, UPT, UR6, 0x1, URZ ;  /* 0x00000001060d7890 */ /* 0x000fe4000fffe0ff */
[----:B------:R-:W-:Y:S02]  /*1790*/  UIADD3 UR18, UP1, UPT, UR24, 0x80, URZ ;  /* 0x0000008018127890 */ /* 0x000fe4000ff3e0ff */
[----:B------:R-:W-:Y:S02]  /*17a0*/  UISETP.NE.AND UP0, UPT, UR13, 0x4, UPT ;  /* 0x000000040d00788c */ /* 0x000fe4000bf05270 */
[----:B------:R-:W-:Y:S02]  /*17b0*/  ULEA UR32, UR6, UR4, 0xe ;  /* 0x0000000406207291 */ /* 0x000fe4000f8e70ff */
[----:B------:R-:W-:Y:S02]  /*17c0*/  USEL UR9, URZ, 0x1, UP0 ;  /* 0x00000001ff097887 */ /* 0x000fe40008000000 */
[----:B------:R-:W-:Y:S02]  /*17d0*/  USEL UR13, UR13, URZ, UP0 ;  /* 0x000000ff0d0d7287 */ /* 0x000fe40008000000 */
[----:B------:R-:W-:Y:S02]  /*17e0*/  USHF.L.U32 UR34, UR16, 0x6, URZ ;  /* 0x0000000610227899 */ /* 0x000fe400080006ff */
[----:B------:R-:W-:Y:S01]  /*17f0*/  ULEA UR8, UR13, UR4, 0x3 ;  /* 0x000000040d087291 */ /* 0x000fe2000f8e18ff */
[----:B------:R-:W-:Y:S01]  /*1800*/  LOP3.LUT R15, R15, UR9, RZ, 0x3c, !PT ;  /* 0x000000090f0f7c12 */ /* 0x000fe2000f8e3cff */
[----:B------:R-:W-:Y:S02]  /*1810*/  UIADD3.X UR19, UPT, UPT, URZ, UR25, URZ, UP1, !UPT ;  /* 0x00000019ff137290 */ /* 0x000fe40008ffe4ff */
[----:B------:R-:W-:Y:S01]  /*1820*/  UIADD3 UR32, UPT, UPT, UR32, 0xc800, URZ ;  /* 0x0000c80020207890 */ /* 0x000fe2000fffe0ff */
[----:B-1----:R-:W-:Y:S01]  /*1830*/  SHF.L.U32 R2, R15, 0x1f, RZ ;  /* 0x0000001f0f027819 */ /* 0x002fe200000006ff */
[----:B------:R-:W-:Y:S02]  /*1840*/  UIMAD UR5, UR6, 0x6000, UR4 ;  /* 0x00006000060578a4 */ /* 0x000fe4000f8e0204 */
[----:B------:R-:W-:Y:S01]  /*1850*/  UIADD3 UR26, UP0, UPT, UR24, 0x180, URZ ;  /* 0x00000180181a7890 */ /* 0x000fe2000ff1e0ff */
[----:B------:R1:W1:Y:S01]  /*1860*/  SYNCS.PHASECHK.TRANS64.TRYWAIT P0, [UR8+0x20], R2 ;  /* 0x00002002ff0075a7 */ /* 0x0002620008001108 */
[----:B------:R-:W-:Y:S01]  /*1870*/  UMOV UR28, 0x0 ;  /* 0x00000000001c7882 */ /* 0x000fe20000000000 */
[----:B------:R-:W-:Y:S01]  /*1880*/  UMOV UR29, 0x10000000 ;  /* 0x10000000001d7882 */ /* 0x000fe20000000000 */
[----:B------:R-:W-:Y:S01]  /*1890*/  UIADD3 UR8, UPT, UPT, UR5, 0x1c800, URZ ;  /* 0x0001c80005087890 */ /* 0x000fe2000fffe0ff */
[----:B------:R1:W-:Y:S01]  /*18a0*/  UTMALDG.3D [UR32], [UR18], desc[UR28] ;  /* 0x00001c20120075b4 */ /* 0x0003e20008011000 */
[----:B------:R-:W-:Y:S02]  /*18b0*/  UIADD3.X UR27, UPT, UPT, URZ, UR25, URZ, UP0, !UPT ;  /* 0x00000019ff1b7290 */ /* 0x000fe400087fe4ff */
[----:B------:R-:W-:Y:S01]  /*18c0*/  UIADD3 UR16, UPT, UPT, UR16, 0x1, URZ ;  /* 0x0000000110107890 */ /* 0x000fe2000fffe0ff */
[----:B------:R-:W-:Y:S01]  /*18d0*/  UMOV UR12, UR36 ;  /* 0x00000024000c7c82 */ /* 0x000fe20008000000 */
[----:B------:R-:W-:Y:S01]  /*18e0*/  UMOV UR9, UR33 ;  /* 0x0000002100097c82 */ /* 0x000fe20008000000 */
[----:B------:R-:W-:Y:S01]  /*18f0*/  UMOV UR10, UR34 ;  /* 0x00000022000a7c82 */ /* 0x000fe20008000000 */
[----:B------:R-:W-:Y:S03]  /*1900*/  UISETP.NE.AND UP0, UPT, UR16, UR7, UPT ;  /* 0x000000071000728c */ /* 0x000fe6000bf05270 */
[----:B------:R1:W-:Y:S01]  /*1910*/  UTMALDG.3D [UR8], [UR26], desc[UR28] ;  /* 0x00001c081a0075b4 */ /* 0x0003e20008011000 */
[----:B------:R-:W-:Y:S01]  /*1920*/  UMOV UR23, UR7 ;  /* 0x0000000700177c82 */ /* 0x000fe20008000000 */
[----:B------:R-:W-:Y:S04]  /*1930*/  UMOV UR6, UR13 ;  /* 0x0000000d00067c82 */ /* 0x000fe80008000000 */
[----:B------:R-:W-:Y:S05]  /*1940*/  BRA.U UP0, `(.L_x_25) ;  /* 0xfffffffd00607547 */ /* 0x000fea000b83ffff */
.L_x_20:
[----:B------:R-:W-:Y:S01]  /*1950*/  ULEA UR5, UR13, UR4, 0x3 ;  /* 0x000000040d057291 */ /* 0x000fe2000f8e18ff */
[----:B-1----:R-:W-:Y:S01]  /*1960*/  SHF.L.U32 R2, R15, 0x1f, RZ ;  /* 0x0000001f0f027819 */ /* 0x002fe200000006ff */
[----:B------:R-:W-:Y:S01]  /*1970*/  @!P1 SYNCS.ARRIVE.TRANS64.A1T0 RZ, [UR4+0x78], RZ ;  /* 0x000078ffffff99a7 */ /* 0x000fe20008100004 */
[----:B------:R-:W-:-:S06]  /*1980*/  UISETP.GT.AND UP0, UPT, UR22, UR21, UPT ;  /* 0x000000151600728c */ /* 0x000fcc000bf04270 */
[----:B--2---:R1:W2:Y:S03]  /*1990*/  SYNCS.PHASECHK.TRANS64.TRYWAIT P0, [UR5+0x20], R2 ;  /* 0x00002002ff0075a7 */ /* 0x0042a60008001105 */
[----:B------:R-:W-:Y:S05]  /*19a0*/  BRA.U !UP0, `(.L_x_26) ;  /* 0x0000000108ac7547 */ /* 0x000fea000b800000 */
[----:B------:R-:W-:Y:S01]  /*19b0*/  UIADD3 UR26, UPT, UPT, UR14, UR23, URZ ;  /* 0x000000170e1a7290 */ /* 0x000fe2000fffe0ff */
[----:B------:R-:W-:-:S11]  /*19c0*/  UMOV UR6, UR13 ;  /* 0x0000000d00067c82 */ /* 0x000fd60008000000 */
.L_x_31:
[----:B--2---:R-:W-:Y:S01]  /*19d0*/  @!P5 MOV R3, 0xa000 ;  /* 0x0000a0000003d802 */ /* 0x004fe20000000f00 */
[----:B-1----:R-:W-:Y:S01]  /*19e0*/  ULEA UR17, UR6, UR4, 0x3 ;  /* 0x0000000406117291 */ /* 0x002fe2000f8e18ff */
[----:B--2---:R-:W-:Y:S11]  /*19f0*/  @P0 BRA `(.L_x_27) ;  /* 0x00000000000c0947 */ /* 0x004ff60003800000 */
[----:B------:R-:W-:Y:S04]  /*1a00*/  SHF.L.U32 R5, R15, 0x1f, RZ ;  /* 0x0000001f0f057819 */ /* 0x000fe800000006ff */
[----:B------:R-:W2:Y:S02]  /*1a10*/  SYNCS.PHASECHK.TRANS64.TRYWAIT P0, [UR17+0x20], R5 ;  /* 0x00002005ff0075a7 */ /* 0x000ea40008001111 */
[----:B--2---:R-:W-:Y:S05]  /*1a20*/  @!P0 BRA `(.L_x_28) ;  /* 0x0000007c006c8947 */ /* 0x004fea0003800000 */
.L_x_27:
[----:B------:R2:W-:Y:S01]  /*1a30*/  @!P5 SYNCS.ARRIVE.TRANS64 RZ, [UR17], R3 ;  /* 0x00000003ffffd9a7 */ /* 0x0005e20008000011 */
[----:B------:R-:W-:Y:S04]  /*1a40*/  BSSY.RECONVERGENT B0, `(.L_x_29) ;  /* 0x0000003000007945 */ /* 0x000fe80003800200 */
[----:B------:R-:W-:Y:S05]  /*1a50*/  @P4 BRA `(.L_x_30) ;  /* 0x0000000000044947 */ /* 0x000fea0003800000 */
[----:B------:R-:W-:Y:S05]  /*1a60*/  BPT.TRAP 0x1 ;  /* 0x000000040000795c */ /* 0x000fea0000300000 */
.L_x_30:
[----:B------:R-:W-:Y:S05]  /*1a70*/  BSYNC.RECONVERGENT B0 ;  /* 0x0000000000007941 */ /* 0x000fea0003800200 */
.L_x_29:
[----:B------:R-:W-:Y:S02]  /*1a80*/  UIADD3 UR13, UPT, UPT, UR6, 0x1, URZ ;  /* 0x00000001060d7890 */ /* 0x000fe4000fffe0ff */
[----:B------:R-:W-:Y:S02]  /*1a90*/  ULEA UR16, UR6, UR4, 0xe ;  /* 0x0000000406107291 */ /* 0x000fe4000f8e70ff */
[----:B------:R-:W-:Y:S02]  /*1aa0*/  UISETP.NE.AND UP0, UPT, UR13, 0x4, UPT ;  /* 0x000000040d00788c */ /* 0x000fe4000bf05270 */
[----:B------:R-:W-:Y:S02]  /*1ab0*/  UIADD3 UR32, UP1, UPT, UR24, 0x80, URZ ;  /* 0x0000008018207890 */ /* 0x000fe4000ff3e0ff */
[----:B------:R-:W-:Y:S02]  /*1ac0*/  USEL UR9, URZ, 0x1, UP0 ;  /* 0x00000001ff097887 */ /* 0x000fe40008000000 */
[----:B------:R-:W-:Y:S02]  /*1ad0*/  USEL UR13, UR13, URZ, UP0 ;  /* 0x000000ff0d0d7287 */ /* 0x000fe40008000000 */
[----:B------:R-:W-:Y:S02]  /*1ae0*/  USHF.L.U32 UR18, UR23, 0x6, URZ ;  /* 0x0000000617127899 */ /* 0x000fe400080006ff */
[----:B------:R-:W-:Y:S01]  /*1af0*/  ULEA UR8, UR13, UR4, 0x3 ;  /* 0x000000040d087291 */ /* 0x000fe2000f8e18ff */
[----:B------:R-:W-:Y:S01]  /*1b00*/  LOP3.LUT R15, R15, UR9, RZ, 0x3c, !PT ;  /* 0x000000090f0f7c12 */ /* 0x000fe2000f8e3cff */
[----:B------:R-:W-:Y:S02]  /*1b10*/  UIADD3 UR16, UPT, UPT, UR16, 0xc800, URZ ;  /* 0x0000c80010107890 */ /* 0x000fe4000fffe0ff */
[----:B------:R-:W-:Y:S01]  /*1b20*/  UIADD3.X UR33, UPT, UPT, URZ, UR25, URZ, UP1, !UPT ;  /* 0x00000019ff217290 */ /* 0x000fe20008ffe4ff */
[----:B-1----:R-:W-:Y:S01]  /*1b30*/  SHF.L.U32 R2, R15, 0x1f, RZ ;  /* 0x0000001f0f027819 */ /* 0x002fe200000006ff */
[----:B------:R-:W-:Y:S02]  /*1b40*/  UIMAD UR5, UR6, 0x6000, UR4 ;  /* 0x00006000060578a4 */ /* 0x000fe4000f8e0204 */
[----:B------:R-:W-:Y:S01]  /*1b50*/  UIADD3 UR30, UP0, UPT, UR24, 0x180, URZ ;  /* 0x00000180181e7890 */ /* 0x000fe2000ff1e0ff */
[----:B------:R1:W1:Y:S01]  /*1b60*/  SYNCS.PHASECHK.TRANS64.TRYWAIT P0, [UR8+0x20], R2 ;  /* 0x00002002ff0075a7 */ /* 0x0002620008001108 */
[----:B------:R-:W-:Y:S01]  /*1b70*/  UIADD3 UR8, UPT, UPT, UR5, 0x1c800, URZ ;  /* 0x0001c80005087890 */ /* 0x000fe2000fffe0ff */
[----:B------:R-:W-:Y:S01]  /*1b80*/  UMOV UR28, 0x0 ;  /* 0x00000000001c7882 */ /* 0x000fe20000000000 */
[----:B------:R-:W-:Y:S01]  /*1b90*/  UMOV UR29, 0x10000000 ;  /* 0x10000000001d7882 */ /* 0x000fe20000000000 */
[----:B------:R-:W-:Y:S01]  /*1ba0*/  UMOV UR19, UR35 ;  /* 0x0000002300137c82 */ /* 0x000fe20008000000 */
[----:B------:R-:W-:Y:S01]  /*1bb0*/  UMOV UR20, UR36 ;  /* 0x0000002400147c82 */ /* 0x000fe20008000000 */
[----:B------:R-:W-:Y:S01]  /*1bc0*/  UIADD3.X UR31, UPT, UPT, URZ, UR25, URZ, UP0, !UPT ;  /* 0x00000019ff1f7290 */ /* 0x000fe200087fe4ff */
[----:B------:R1:W-:Y:S01]  /*1bd0*/  UTMALDG.3D [UR16], [UR32], desc[UR28] ;  /* 0x00001c10200075b4 */ /* 0x0003e20008011000 */
[----:B------:R-:W-:Y:S01]  /*1be0*/  UIADD3 UR23, UPT, UPT, UR23, 0x1, URZ ;  /* 0x0000000117177890 */ /* 0x000fe2000fffe0ff */
[----:B------:R-:W-:Y:S01]  /*1bf0*/  UMOV UR12, UR36 ;  /* 0x00000024000c7c82 */ /* 0x000fe20008000000 */
[----:B------:R-:W-:Y:S01]  /*1c00*/  UMOV UR9, UR17 ;  /* 0x0000001100097c82 */ /* 0x000fe20008000000 */
[----:B------:R-:W-:Y:S01]  /*1c10*/  UMOV UR10, UR18 ;  /* 0x00000012000a7c82 */ /* 0x000fe20008000000 */
[----:B------:R-:W-:Y:S03]  /*1c20*/  UISETP.NE.AND UP0, UPT, UR23, UR26, UPT ;  /* 0x0000001a1700728c */ /* 0x000fe6000bf05270 */
[----:B------:R1:W-:Y:S01]  /*1c30*/  UTMALDG.3D [UR8], [UR30], desc[UR28] ;  /* 0x00001c081e0075b4 */ /* 0x0003e20008011000 */
[----:B------:R-:W-:Y:S05]  /*1c40*/  UMOV UR6, UR13 ;  /* 0x0000000d00067c82 */ /* 0x000fea0008000000 */
[----:B------:R-:W-:Y:S05]  /*1c50*/  BRA.U UP0, `(.L_x_31) ;  /* 0xfffffffd005c7547 */ /* 0x000fea000b83ffff */
.L_x_26:
[----:B-1----:R-:W-:Y:S01]  /*1c60*/  LEA R2, R14, UR4, 0x3 ;  /* 0x000000040e027c11 */ /* 0x002fe2000f8e18ff */
[----:B------:R-:W-:Y:S01]  /*1c70*/  NOP ;  /* 0x0000000000007918 */ /* 0x000fe20000000000 */
[----:B--2---:R-:W-:Y:S02]  /*1c80*/  SHF.L.U32 R3, R12, 0x1f, RZ ;  /* 0x0000001f0c037819 */ /* 0x004fe400000006ff */
[----:B------:R-:W-:Y:S02]  /*1c90*/  LEA R4, R14, UR4, 0x4 ;  /* 0x000000040e047c11 */ /* 0x000fe4000f8e20ff */
[----:B------:R-:W1:Y:S02]  /*1ca0*/  SYNCS.PHASECHK.TRANS64.TRYWAIT P0, [R2+URZ+0x80], R3 ;  /* 0x00008003020075a7 */ /* 0x000e6400080011ff */
[----:B-1----:R-:W-:Y:S05]  /*1cb0*/  @!P0 BRA `(.L_x_32) ;  /* 0x0000007800e08947 */ /* 0x002fea0003800000 */
.L_x_123:
[----:B------:R-:W2:Y:S01]  /*1cc0*/  LDS.128 R4, [R4+0xf0] ;  /* 0x0000f00004047984 */ /* 0x000ea20000000c00 */
[----:B---3--:R-:W-:Y:S01]  /*1cd0*/  ISETP.GE.AND P0, PT, R72, 0x1, PT ;  /* 0x000000014800780c */ /* 0x008fe20003f06270 */
[----:B-1----:R-:W-:Y:S01]  /*1ce0*/  VIADD R2, R2, 0x90 ;  /* 0x0000009002027836 */ /* 0x002fe20000000000 */
[----:B------:R-:W-:Y:S01]  /*1cf0*/  @!PT LDS RZ, [RZ] ;  /* 0x00000000fffff984 */ /* 0x000fe20000000800 */
[----:B------:R-:W-:Y:S01]  /*1d00*/  @!PT LDS RZ, [RZ] ;  /* 0x00000000fffff984 */ /* 0x000fe20000000800 */
[----:B------:R-:W-:Y:S01]  /*1d10*/  @!PT LDS RZ, [RZ] ;  /* 0x00000000fffff984 */ /* 0x000fe20000000800 */
[----:B------:R-:W-:Y:S01]  /*1d20*/  @!PT LDS RZ, [RZ] ;  /* 0x00000000fffff984 */ /* 0x000fe20000000800 */
[----:B------:R1:W-:Y:S06]  /*1d30*/  MEMBAR.ALL.CTA ;  /* 0x0000000000007992 */ /* 0x0003ec0000008000 */
[----:B-1----:R-:W1:Y:S01]  /*1d40*/  FENCE.VIEW.ASYNC.S ;  /* 0x00000000000073c6 */ /* 0x002e620000000000 */
[----:B------:R-:W-:-:S04]  /*1d50*/  PRMT R2, RZ, 0x654, R2 ;  /* 0x00000654ff027816 */ /* 0x000fc80000000002 */
[----:B-1----:R1:W-:Y:S01]  /*1d60*/  SYNCS.ARRIVE.TRANS64.RED.A1T0 RZ, [R2+URZ], RZ ;  /* 0x000000ff02ff79a7 */ /* 0x0023e200081004ff */
[----:B--2---:R-:W-:-:S13]  /*1d70*/  LOP3.LUT P2, RZ, R6, 0x1, RZ, 0xc0, !PT ;  /* 0x0000000106ff7812 */ /* 0x004fda000784c0ff */
[----:B------:R-:W-:Y:S01]  /*1d80*/  @P2 SHF.R.U32.HI R3, RZ, 0x10, R5 ;  /* 0x00000010ff032819 */ /* 0x000fe20000011605 */
[----:B------:R-:W-:Y:S01]  /*1d90*/  VOTEU.ANY UP0, P2 ;  /* 0x0000000000ff7886 */ /* 0x000fe20001000100 */
[----:B------:R-:W-:Y:S02]  /*1da0*/  @P2 MOV R13, R4 ;  /* 0x00000004000d2202 */ /* 0x000fe40000000f00 */
[----:B------:R-:W-:Y:S02]  /*1db0*/  @P2 R2UR.BROADCAST UR5, R3 ;  /* 0x00000000030522ca */ /* 0x000fe400008e0000 */
[----:B------:R-:W-:-:S11]  /*1dc0*/  @P2 LOP3.LUT R11, R5, 0xffff, RZ, 0xc0, !PT ;  /* 0x0000ffff050b2812 */ /* 0x000fd600078ec0ff */
[----:B------:R-:W-:Y:S01]  /*1dd0*/  @UP0 UMOV UR36, UR5 ;  /* 0x0000000500240c82 */ /* 0x000fe20008000000 */
[----:B-1----:R-:W-:Y:S05]  /*1de0*/  @!P0 BRA `(.L_x_33) ;  /* 0x0000000000b88947 */ /* 0x002fea0003800000 */
[----:B------:R-:W4:Y:S01]  /*1df0*/  LDC.64 R4, c[0x0][0xb18] ;  /* 0x0002c600ff047b82 */ /* 0x000f220000000a00 */
[----:B------:R-:W-:-:S07]  /*1e00*/  ISETP.NE.AND P3, PT, R72, 0x1, PT ;  /* 0x000000014800780c */ /* 0x000fce0003f65270 */
[----:B------:R-:W1:Y:S08]  /*1e10*/  LDC.64 R6, c[0x0][0xb10] ;  /* 0x0002c400ff067b82 */ /* 0x000e700000000a00 */
[----:B------:R-:W2:Y:S08]  /*1e20*/  LDC R16, c[0x0][0xb20] ;  /* 0x0002c800ff107b82 */ /* 0x000eb00000000800 */
[----:B------:R-:W3:Y:S01]  /*1e30*/  LDC R18, c[0x0][0xb0c] ;  /* 0x0002c300ff127b82 */ /* 0x000ee20000000800 */
[----:B----4-:R-:W-:Y:S01]  /*1e40*/  IMAD.HI.U32 R17, R0, R5, RZ ;  /* 0x0000000500117227 */ /* 0x010fe200078e00ff */
[----:B------:R-:W-:-:S03]  /*1e50*/  ISETP.NE.AND P0, PT, R4, 0x1, PT ;  /* 0x000000010400780c */ /* 0x000fc60003f05270 */
[----:B------:R-:W-:-:S03]  /*1e60*/  IMAD.HI.U32 R5, R11, R5, RZ ;  /* 0x000000050b057227 */ /* 0x000fc600078e00ff */
[----:B------:R-:W4:Y:S01]  /*1e70*/  LDC.64 R2, c[0x0][0xb28] ;  /* 0x0002ca00ff027b82 */ /* 0x000f220000000a00 */
[----:B-1----:R-:W-:-:S04]  /*1e80*/  IMAD.HI.U32 R20, R9, R6, RZ ;  /* 0x0000000609147227 */ /* 0x002fc800078e00ff */
[----:B------:R-:W-:Y:S01]  /*1e90*/  IMAD.HI.U32 R22, R13, R6, RZ ;  /* 0x000000060d167227 */ /* 0x000fe200078e00ff */
[----:B------:R-:W-:Y:S02]  /*1ea0*/  SHF.R.U32.HI R20, RZ, R7, R20 ;  /* 0x00000007ff147219 */ /* 0x000fe40000011614 */
[-C--:B--2---:R-:W-:Y:S02]  /*1eb0*/  SHF.R.U32.HI R17, RZ, R16.reuse, R17 ;  /* 0x00000010ff117219 */ /* 0x084fe40000011611 */
[----:B------:R-:W-:Y:S02]  /*1ec0*/  SHF.R.U32.HI R16, RZ, R16, R5 ;  /* 0x00000010ff107219 */ /* 0x000fe40000011605 */
[----:B------:R-:W-:Y:S02]  /*1ed0*/  SEL R17, R0, R17, !P0 ;  /* 0x0000001100117207 */ /* 0x000fe40004000000 */
[----:B------:R-:W-:Y:S02]  /*1ee0*/  SHF.R.U32.HI R22, RZ, R7, R22 ;  /* 0x00000007ff167219 */ /* 0x000fe40000011616 */
[----:B---3--:R-:W-:-:S02]  /*1ef0*/  ISETP.NE.AND P1, PT, R18, 0x1, PT ;  /* 0x000000011200780c */ /* 0x008fc40003f25270 */
[----:B------:R-:W-:Y:S02]  /*1f00*/  SEL R5, R11, R16, !P0 ;  /* 0x000000100b057207 */ /* 0x000fe40004000000 */
[----:B------:R-:W-:Y:S02]  /*1f10*/  SEL R19, R9, R20, !P1 ;  /* 0x0000001409137207 */ /* 0x000fe40004800000 */
[----:B------:R-:W-:Y:S01]  /*1f20*/  SEL R7, R13, R22, !P1 ;  /* 0x000000160d077207 */ /* 0x000fe20004800000 */
[----:B----4-:R-:W-:-:S04]  /*1f30*/  IMAD.HI.U32 R20, R17, R2, RZ ;  /* 0x0000000211147227 */ /* 0x010fc800078e00ff */
[----:B------:R-:W-:Y:S01]  /*1f40*/  IMAD.HI.U32 R6, R19, R2, RZ ;  /* 0x0000000213067227 */ /* 0x000fe200078e00ff */
[----:B------:R-:W-:-:S04]  /*1f50*/  @P3 SHF.R.U32.HI R17, RZ, R3, R20 ;  /* 0x00000003ff113219 */ /* 0x000fc80000011614 */
        /* <DEDUP_REMOVED lines=8> */
[----:B------:R-:W-:-:S04]  /*1fe0*/  @!P0 IMAD.HI.U32 R16, R7, R2, RZ ;  /* 0x0000000207108227 */ /* 0x000fc800078e00ff */
[----:B------:R-:W-:Y:S01]  /*1ff0*/  IMAD.MOV R2, RZ, RZ, -R6 ;  /* 0x000000ffff027224 */ /* 0x000fe200078e0a06 */
[----:B------:R-:W-:-:S03]  /*2000*/  @!P0 SHF.R.U32.HI R16, RZ, R3, R16 ;  /* 0x00000003ff108219 */ /* 0x000fc60000011610 */
[----:B------:R-:W-:Y:S01]  /*2010*/  IMAD R2, R72, R2, R5 ;  /* 0x0000000248027224 */ /* 0x000fe200078e0205 */
[----:B------:R-:W-:Y:S02]  /*2020*/  @!P0 SEL R3, R7, R16, !P3 ;  /* 0x0000001007038207 */ /* 0x000fe40005800000 */
[----:B------:R-:W-:-:S03]  /*2030*/  IADD3 R16, PT, PT, -R5, RZ, RZ ;  /* 0x000000ff05107210 */ /* 0x000fc60007ffe1ff */
[--C-:B------:R-:W-:Y:S02]  /*2040*/  @!P0 IMAD.IADD R6, R6, 0x1, -R3.reuse ;  /* 0x0000000106068824 */ /* 0x100fe400078e0a03 */
[----:B------:R-:W-:Y:S01]  /*2050*/  @!P0 IMAD R3, R2, R19, R3 ;  /* 0x0000001302038224 */ /* 0x000fe200078e0203 */
[----:B------:R-:W-:Y:S01]  /*2060*/  IADD3 R2, PT, PT, -R7, RZ, RZ ;  /* 0x000000ff07027210 */ /* 0x000fe20007ffe1ff */
[----:B------:R-:W-:Y:S02]  /*2070*/  @!P0 IMAD R5, R72, R6, R7 ;  /* 0x0000000648058224 */ /* 0x000fe400078e0207 */
[----:B------:R-:W-:Y:S02]  /*2080*/  IMAD R11, R4, R16, R11 ;  /* 0x00000010040b7224 */ /* 0x000fe400078e020b */
[----:B------:R-:W-:Y:S02]  /*2090*/  @!P0 IMAD.MOV.U32 R7, RZ, RZ, R3 ;  /* 0x000000ffff078224 */ /* 0x000fe400078e0003 */
[----:B------:R-:W-:-:S02]  /*20a0*/  IMAD R2, R18, R2, R13 ;  /* 0x0000000212027224 */ /* 0x000fc400078e020d */
[----:B------:R-:W-:Y:S02]  /*20b0*/  IMAD R11, R5, R4, R11 ;  /* 0x00000004050b7224 */ /* 0x000fe400078e020b */
[----:B------:R-:W-:Y:S02]  /*20c0*/  IMAD R13, R7, R18, R2 ;  /* 0x00000012070d7224 */ /* 0x000fe400078e0202 */
.L_x_33:
[----:B------:R-:W1:Y:S02]  /*20d0*/  LDCU UR5, c[0x0][0xb30] ;  /* 0x00016600ff0577ac */ /* 0x000e640008000800 */
[----:B-1----:R-:W-:-:S09]  /*20e0*/  UISETP.NE.AND UP0, UPT, UR5, 0x1, UPT ;  /* 0x000000010500788c */ /* 0x002fd2000bf05270 */
[----:B------:R-:W-:Y:S05]  /*20f0*/  BRA.U UP0, `(.L_x_34) ;  /* 0x0000000100407547 */ /* 0x000fea000b800000 */
[----:B------:R-:W1:Y:S08]  /*2100*/  LDC.64 R4, c[0x0][0xb10] ;  /* 0x0002c400ff047b82 */ /* 0x000e700000000a00 */
[----:B------:R-:W2:Y:S08]  /*2110*/  LDC.64 R2, c[0x0][0xb18] ;  /* 0x0002c600ff027b82 */ /* 0x000eb00000000a00 */
[----:B------:R-:W3:Y:S08]  /*2120*/  LDC R6, c[0x0][0xb20] ;  /* 0x0002c800ff067b82 */ /* 0x000ef00000000800 */
[----:B------:R-:W4:Y:S01]  /*2130*/  LDC R16, c[0x0][0xb0c] ;  /* 0x0002c300ff107b82 */ /* 0x000f220000000800 */
[----:B-1----:R-:W-:-:S05]  /*2140*/  IMAD.HI.U32 R4, R13, R4, RZ ;  /* 0x000000040d047227 */ /* 0x002fca00078e00ff */
[----:B------:R-:W-:Y:S01]  /*2150*/  SHF.R.U32.HI R4, RZ, R5, R4 ;  /* 0x00000005ff047219 */ /* 0x000fe20000011604 */
[----:B--2---:R-:W-:Y:S01]  /*2160*/  IMAD.HI.U32 R3, R11, R3, RZ ;  /* 0x000000030b037227 */ /* 0x004fe200078e00ff */
[----:B------:R-:W-:-:S04]  /*2170*/  ISETP.NE.AND P0, PT, R2, 0x1, PT ;  /* 0x000000010200780c */ /* 0x000fc80003f05270 */
[----:B---3--:R-:W-:-:S04]  /*2180*/  SHF.R.U32.HI R6, RZ, R6, R3 ;  /* 0x00000006ff067219 */ /* 0x008fc80000011603 */
[----:B------:R-:W-:Y:S02]  /*2190*/  SEL R3, R11, R6, !P0 ;  /* 0x000000060b037207 */ /* 0x000fe40004000000 */
[----:B----4-:R-:W-:-:S04]  /*21a0*/  ISETP.NE.AND P1, PT, R16, 0x1, PT ;  /* 0x000000011000780c */ /* 0x010fc80003f25270 */
[----:B------:R-:W-:-:S05]  /*21b0*/  SEL R4, R13, R4, !P1 ;  /* 0x000000040d047207 */ /* 0x000fca0004800000 */
[----:B------:R-:W-:Y:S02]  /*21c0*/  IMAD.IADD R5, R3, 0x1, -R4 ;  /* 0x0000000103057824 */ /* 0x000fe400078e0a04 */
[----:B------:R-:W-:Y:S02]  /*21d0*/  IMAD.IADD R3, R4, 0x1, -R3 ;  /* 0x0000000104037824 */ /* 0x000fe400078e0a03 */
[----:B------:R-:W-:Y:S02]  /*21e0*/  IMAD R13, R5, R16, R13 ;  /* 0x00000010050d7224 */ /* 0x000fe400078e020d */
[----:B------:R-:W-:-:S07]  /*21f0*/  IMAD R11, R3, R2, R11 ;  /* 0x00000002030b7224 */ /* 0x000fce00078e020b */
.L_x_34:
[----:B------:R-:W-:Y:S01]  /*2200*/  VIADD R14, R14, 0x1 ;  /* 0x000000010e0e7836 */ /* 0x000fe20000000000 */
[----:B------:R-:W-:Y:S01]  /*2210*/  PLOP3.LUT P1, PT, PT, PT, PT, 0x80, 0x8 ;  /* 0x000000000008781c */ /* 0x000fe20003f2f070 */
[----:B------:R-:W-:Y:S02]  /*2220*/  IMAD.IADD R21, R13, 0x1, R156 ;  /* 0x000000010d157824 */ /* 0x000fe400078e029c */
[----:B------:R-:W-:Y:S01]  /*2230*/  IMAD.IADD R20, R11, 0x1, R154 ;  /* 0x000000010b147824 */ /* 0x000fe200078e029a */
[----:B------:R-:W-:-:S04]  /*2240*/  ISETP.NE.AND P0, PT, R14, 0x2, PT ;  /* 0x000000020e00780c */ /* 0x000fc80003f05270 */
[----:B------:R-:W-:Y:S02]  /*2250*/  SEL R3, RZ, 0x1, P0 ;  /* 0x00000001ff037807 */ /* 0x000fe40000000000 */
[----:B------:R-:W-:Y:S02]  /*2260*/  SEL R14, R14, RZ, P0 ;  /* 0x000000ff0e0e7207 */ /* 0x000fe40000000000 */
[----:B------:R-:W-:Y:S01]  /*2270*/  LOP3.LUT R12, R12, R3, RZ, 0x3c, !PT ;  /* 0x000000030c0c7212 */ /* 0x000fe200078e3cff */
[----:B------:R-:W-:Y:S06]  /*2280*/  @P2 BRA `(.L_x_35) ;  /* 0xfffffff000982947 */ /* 0x000fec000383ffff */
[----:B------:R-:W-:Y:S01]  /*2290*/  UIADD3 UR4, UPT, UPT, UR4, 0x20, URZ ;  /* 0x0000002004047890 */ /* 0x000fe2000fffe0ff */
[----:B------:R-:W-:-:S03]  /*22a0*/  SHF.L.U32 R3, R15, 0x1f, RZ ;  /* 0x0000001f0f037819 */ /* 0x000fc600000006ff */
[----:B------:R-:W-:-:S09]  /*22b0*/  ULEA UR5, UR13, UR4, 0x3 ;  /* 0x000000040d057291 */ /* 0x000fd2000f8e18ff */
[----:B------:R-:W1:Y:S02]  /*22c0*/  SYNCS.PHASECHK.TRANS64.TRYWAIT P0, [UR5], R3 ;  /* 0x00000003ff0075a7 */ /* 0x000e640008001105 */
[----:B-1----:R-:W-:Y:S05]  /*22d0*/  @!P0 BRA `(.L_x_36) ;  /* 0x00000074006c8947 */ /* 0x002fea0003800000 */
.L_x_125:
[----:B------:R-:W-:-:S04]  /*22e0*/  UIADD3 UR6, UPT, UPT, UR13, 0x1, URZ ;  /* 0x000000010d067890 */ /* 0x000fc8000fffe0ff */
[----:B------:R-:W-:-:S04]  /*22f0*/  UISETP.NE.AND UP0, UPT, UR6, 0x4, UPT ;  /* 0x000000040600788c */ /* 0x000fc8000bf05270 */
[----:B------:R-:W-:Y:S02]  /*2300*/  USEL UR7, URZ, 0x1, UP0 ;  /* 0x00000001ff077887 */ /* 0x000fe40008000000 */
[----:B------:R-:W-:-:S04]  /*2310*/  USEL UR6, UR6, URZ, UP0 ;  /* 0x000000ff06067287 */ /* 0x000fc80008000000 */
[----:B------:R-:W-:Y:S01]  /*2320*/  ULEA UR5, UR6, UR4, 0x3 ;  /* 0x0000000406057291 */ /* 0x000fe2000f8e18ff */
[----:B------:R-:W-:-:S04]  /*2330*/  LOP3.LUT R2, R15, UR7, RZ, 0x3c, !PT ;  /* 0x000000070f027c12 */ /* 0x000fc8000f8e3cff */
[----:B-1----:R-:W-:-:S04]  /*2340*/  SHF.L.U32 R3, R2, 0x1f, RZ ;  /* 0x0000001f02037819 */ /* 0x002fc800000006ff */
[----:B------:R-:W1:Y:S02]  /*2350*/  SYNCS.PHASECHK.TRANS64.TRYWAIT P0, [UR5], R3 ;  /* 0x00000003ff0075a7 */ /* 0x000e640008001105 */
[----:B-1----:R-:W-:Y:S05]  /*2360*/  @!P0 BRA `(.L_x_37) ;  /* 0x0000007400608947 */ /* 0x002fea0003800000 */
.L_x_127:
        /* <DEDUP_REMOVED lines=9> */
.L_x_129:
[----:B------:R-:W-:-:S04]  /*2400*/  UIADD3 UR6, UPT, UPT, UR6, 0x1, URZ ;  /* 0x0000000106067890 */ /* 0x000fc8000fffe0ff */
[----:B------:R-:W-:-:S04]  /*2410*/  UISETP.NE.AND UP0, UPT, UR6, 0x4, UPT ;  /* 0x000000040600788c */ /* 0x000fc8000bf05270 */
[----:B------:R-:W-:Y:S02]  /*2420*/  USEL UR5, URZ, 0x1, UP0 ;  /* 0x00000001ff057887 */ /* 0x000fe40008000000 */
[----:B------:R-:W-:-:S04]  /*2430*/  USEL UR6, UR6, URZ, UP0 ;  /* 0x000000ff06067287 */ /* 0x000fc80008000000 */
[----:B------:R-:W-:Y:S01]  /*2440*/  ULEA UR6, UR6, UR4, 0x3 ;  /* 0x0000000406067291 */ /* 0x000fe2000f8e18ff */
[----:B-1----:R-:W-:-:S04]  /*2450*/  LOP3.LUT R3, R2, UR5, RZ, 0x3c, !PT ;  /* 0x0000000502037c12 */ /* 0x002fc8000f8e3cff */
[----:B------:R-:W-:Y:S01]  /*2460*/  SHF.L.U32 R3, R3, 0x1f, RZ ;  /* 0x0000001f03037819 */ /* 0x000fe200000006ff */
[----:B----4-:R-:W-:-:S07]  /*2470*/  IMAD.U32 R0, RZ, RZ, UR6 ;  /* 0x00000006ff007e24 */ /* 0x010fce000f8e00ff */
.L_x_39:
[----:B-1----:R1:W2:Y:S02]  /*2480*/  SYNCS.PHASECHK.TRANS64.TRYWAIT P0, [R0+URZ], R3 ;  /* 0x00000003000075a7 */ /* 0x0022a400080011ff */
[----:B--2---:R-:W-:Y:S05]  /*2490*/  @!P0 NANOSLEEP.SYNCS 0x989680 ;  /* 0x009896800000895d */ /* 0x004fea0003900000 */
[----:B------:R-:W2:Y:S02]  /*24a0*/  @!P0 SYNCS.PHASECHK.TRANS64 P0, [R0+URZ], R3 ;  /* 0x00000003000085a7 */ /* 0x000ea400080010ff */
[----:B--2---:R-:W-:Y:S05]  /*24b0*/  @P0 EXIT ;  /* 0x000000000000094d */ /* 0x004fea0003800000 */
[----:B------:R-:W-:Y:S05]  /*24c0*/  BRA `(.L_x_39) ;  /* 0xfffffffc00ec7947 */ /* 0x000fea000383ffff */
.L_x_17:
[----:B------:R-:W-:-:S04]  /*24d0*/  UISETP.NE.AND UP1, UPT, UR37, URZ, UPT ;  /* 0x000000ff2500728c */ /* 0x000fc8000bf25270 */
[----:B------:R-:W-:-:S09]  /*24e0*/  UISETP.NE.OR UP1, UPT, UR8, 0x1, UP1 ;  /* 0x000000010800788c */ /* 0x000fd20008f25670 */
[----:B------:R-:W-:Y:S05]  /*24f0*/  BRA.U UP1, `(.L_x_40) ;  /* 0x0000000501487547 */ /* 0x000fea000b800000 */
[----:B------:R-:W-:Y:S01]  /*2500*/  ISETP.NE.AND P2, PT, R2, RZ, PT ;  /* 0x000000ff0200720c */ /* 0x000fe20003f45270 */
[----:B------:R-:W-:Y:S01]  /*2510*/  IMAD.MOV.U32 R12, RZ, RZ, 0x1 ;  /* 0x00000001ff0c7424 */ /* 0x000fe200078e00ff */
[----:B------:R-:W-:Y:S02]  /*2520*/  CS2R R10, SRZ ;  /* 0x00000000000a7805 */ /* 0x000fe4000001ff00 */
[----:B------:R-:W-:Y:S01]  /*2530*/  CS2R R8, SRZ ;  /* 0x0000000000087805 */ /* 0x000fe2000001ff00 */
[----:B------:R-:W-:Y:S01]  /*2540*/  UMOV UR4, 0x400 ;  /* 0x0000040000047882 */ /* 0x000fe20000000000 */
[----:B------:R-:W-:Y:S01]  /*2550*/  UMOV UR6, URZ ;  /* 0x000000ff00067c82 */ /* 0x000fe20008000000 */
[----:B------:R-:W-:-:S12]  /*2560*/  ULEA UR37, UR37, UR4, 0x18 ;  /* 0x0000000425257291 */ /* 0x000fd8000f8ec0ff */
.L_x_44:
[----:B------:R-:W-:Y:S02]  /*2570*/  LEA R0, R8, UR37, 0x3 ;  /* 0x0000002508007c11 */ /* 0x000fe4000f8e18ff */
[----:B------:R-:W-:-:S03]  /*2580*/  SHF.L.U32 R5, R9, 0x1f, RZ ;  /* 0x0000001f09057819 */ /* 0x000fc600000006ff */
[----:B------:R-:W-:Y:S01]  /*2590*/  VIADD R4, R0, 0xd0 ;  /* 0x000000d000047836 */ /* 0x000fe20000000000 */
[----:B------:R-:W1:Y:S02]  /*25a0*/  SYNCS.PHASECHK.TRANS64.TRYWAIT P0, [R0+URZ+0xc0], R5 ;  /* 0x0000c005000075a7 */ /* 0x000e6400080011ff */
[----:B-1----:R-:W-:Y:S05]  /*25b0*/  @!P0 BRA `(.L_x_41) ;  /* 0x0000007000fc8947 */ /* 0x002fea0003800000 */
.L_x_130:
[----:B------:R-:W-:Y:S01]  /*25c0*/  ULEA UR5, UR6, UR37, 0x3 ;  /* 0x0000002506057291 */ /* 0x000fe2000f8e18ff */
[----:B------:R-:W-:Y:S02]  /*25d0*/  PRMT R4, RZ, 0x654, R4 ;  /* 0x00000654ff047816 */ /* 0x000fe40000000004 */
[----:B-1----:R-:W-:Y:S01]  /*25e0*/  SHF.L.U32 R5, R12, 0x1f, RZ ;  /* 0x0000001f0c057819 */ /* 0x002fe200000006ff */
[----:B------:R-:W-:Y:S01]  /*25f0*/  UIADD3 UR4, UPT, UPT, UR5, 0x80, URZ ;  /* 0x0000008005047890 */ /* 0x000fe2000fffe0ff */
[----:B------:R1:W-:Y:S05]  /*2600*/  SYNCS.ARRIVE.TRANS64.RED.A1T0 RZ, [R4+URZ], RZ ;  /* 0x000000ff04ff79a7 */ /* 0x0003ea00081004ff */
[----:B------:R-:W-:Y:S01]  /*2610*/  IMAD.U32 R7, RZ, RZ, UR4 ;  /* 0x00000004ff077e24 */ /* 0x000fe2000f8e00ff */
[----:B------:R-:W2:Y:S04]  /*2620*/  SYNCS.PHASECHK.TRANS64.TRYWAIT P0, [UR5+0x90], R5 ;  /* 0x00009005ff0075a7 */ /* 0x000ea80008001105 */
[----:B------:R-:W-:Y:S01]  /*2630*/  PRMT R6, R2, 0x654, R7 ;  /* 0x0000065402067816 */ /* 0x000fe20000000007 */
[----:B-1----:R-:W-:Y:S01]  /*2640*/  @!P2 IMAD.MOV.U32 R4, RZ, RZ, 0x10 ;  /* 0x00000010ff04a424 */ /* 0x002fe200078e00ff */
[----:B--2---:R-:W-:Y:S06]  /*2650*/  @!P0 BRA `(.L_x_42) ;  /* 0x0000007000e88947 */ /* 0x004fec0003800000 */
.L_x_132:
[----:B------:R-:W-:Y:S01]  /*2660*/  ULEA UR4, UR6, UR37, 0x4 ;  /* 0x0000002506047291 */ /* 0x000fe2000f8e20ff */
[----:B------:R-:W-:Y:S01]  /*2670*/  SEL R3, R6, R3, !P2 ;  /* 0x0000000306037207 */ /* 0x000fe20005000000 */
[----:B------:R-:W-:Y:S01]  /*2680*/  UIADD3 UR5, UPT, UPT, UR5, 0x80, URZ ;  /* 0x0000008005057890 */ /* 0x000fe2000fffe0ff */
[----:B-1----:R-:W-:Y:S01]  /*2690*/  LEA R0, R11, UR37, 0x3 ;  /* 0x000000250b007c11 */ /* 0x002fe2000f8e18ff */
[----:B------:R-:W-:Y:S01]  /*26a0*/  UIADD3 UR4, UPT, UPT, UR4, 0xf0, URZ ;  /* 0x000000f004047890 */ /* 0x000fe2000fffe0ff */
[----:B------:R-:W-:Y:S01]  /*26b0*/  SHF.L.U32 R5, R10, 0x1f, RZ ;  /* 0x0000001f0a057819 */ /* 0x000fe200000006ff */
[----:B------:R1:W-:Y:S01]  /*26c0*/  @!P2 SYNCS.ARRIVE.TRANS64.RED RZ, [R3+URZ], R4 ;  /* 0x0000000403ffa9a7 */ /* 0x0003e200080004ff */
[----:B------:R-:W-:Y:S01]  /*26d0*/  UIADD3 UR6, UPT, UPT, UR6, 0x1, URZ ;  /* 0x0000000106067890 */ /* 0x000fe2000fffe0ff */
[----:B------:R-:W-:-:S03]  /*26e0*/  VIADD R8, R8, 0x1 ;  /* 0x0000000108087836 */ /* 0x000fc60000000000 */
[----:B------:R-:W-:Y:S02]  /*26f0*/  UISETP.NE.AND UP0, UPT, UR6, 0x2, UPT ;  /* 0x000000020600788c */ /* 0x000fe4000bf05270 */
[----:B------:R-:W-:Y:S06]  /*2700*/  UGETNEXTWORKID.BROADCAST [UR4], [UR5] ;  /* 0x00000000040073ca */ /* 0x000fec0008000100 */
[----:B------:R-:W-:Y:S01]  /*2710*/  USEL UR4, URZ, 0x1, UP0 ;  /* 0x00000001ff047887 */ /* 0x000fe20008000000 */
[----:B------:R-:W-:Y:S01]  /*2720*/  ISETP.NE.AND P0, PT, R8, 0x2, PT ;  /* 0x000000020800780c */ /* 0x000fe20003f05270 */
[----:B------:R-:W-:Y:S01]  /*2730*/  USEL UR6, UR6, URZ, UP0 ;  /* 0x000000ff06067287 */ /* 0x000fe20008000000 */
[----:B------:R-:W2:Y:S03]  /*2740*/  SYNCS.PHASECHK.TRANS64.TRYWAIT P1, [R0+URZ+0x80], R5 ;  /* 0x00008005000075a7 */ /* 0x000ea600080211ff */
[----:B------:R-:W-:Y:S01]  /*2750*/  LOP3.LUT R12, R12, UR4, RZ, 0x3c, !PT ;  /* 0x000000040c0c7c12 */ /* 0x000fe2000f8e3cff */
[----:B-12---:R-:W-:Y:S07]  /*2760*/  @!P1 BRA `(.L_x_43) ;  /* 0x0000007000bc9947 */ /* 0x006fee0003800000 */
.L_x_133:
[C---:B------:R-:W-:Y:S01]  /*2770*/  LEA R4, R11.reuse, UR37, 0x4 ;  /* 0x000000250b047c11 */ /* 0x040fe2000f8e20ff */
[----:B-1----:R-:W-:Y:S01]  /*2780*/  VIADD R0, R0, 0x90 ;  /* 0x0000009000007836 */ /* 0x002fe20000000000 */
[----:B------:R-:W-:Y:S01]  /*2790*/  SEL R8, R8, RZ, P0 ;  /* 0x000000ff08087207 */ /* 0x000fe20000000000 */
[----:B------:R-:W-:-:S03]  /*27a0*/  VIADD R11, R11, 0x1 ;  /* 0x000000010b0b7836 */ /* 0x000fc60000000000 */
[----:B------:R-:W1:Y:S01]  /*27b0*/  LDS.128 R4, [R4+0xf0] ;  /* 0x0000f00004047984 */ /* 0x000e620000000c00 */
[----:B------:R-:W-:Y:S02]  /*27c0*/  PRMT R0, RZ, 0x654, R0 ;  /* 0x00000654ff007816 */ /* 0x000fe40000000000 */
[C---:B------:R-:W-:Y:S01]  /*27d0*/  ISETP.NE.AND P1, PT, R11.reuse, 0x2, PT ;  /* 0x000000020b00780c */ /* 0x040fe20003f25270 */
[----:B------:R-:W-:Y:S01]  /*27e0*/  @!PT LDS RZ, [RZ] ;  /* 0x00000000fffff984 */ /* 0x000fe20000000800 */
[----:B------:R-:W-:Y:S01]  /*27f0*/  @!PT LDS RZ, [RZ] ;  /* 0x00000000fffff984 */ /* 0x000fe20000000800 */
[----:B------:R-:W-:Y:S01]  /*2800*/  @!PT LDS RZ, [RZ] ;  /* 0x00000000fffff984 */ /* 0x000fe20000000800 */
[----:B------:R-:W-:Y:S01]  /*2810*/  @!PT LDS RZ, [RZ] ;  /* 0x00000000fffff984 */ /* 0x000fe20000000800 */
[----:B------:R2:W-:Y:S06]  /*2820*/  MEMBAR.ALL.CTA ;  /* 0x0000000000007992 */ /* 0x0005ec0000008000 */
[----:B--2---:R-:W2:Y:S01]  /*2830*/  FENCE.VIEW.ASYNC.S ;  /* 0x00000000000073c6 */ /* 0x004ea20000000000 */
[----:B------:R-:W-:Y:S01]  /*2840*/  SEL R11, R11, RZ, P1 ;  /* 0x000000ff0b0b7207 */ /* 0x000fe20000800000 */
[----:B--2---:R2:W-:Y:S01]  /*2850*/  SYNCS.ARRIVE.TRANS64.RED.A1T0 RZ, [R0+URZ], RZ ;  /* 0x000000ff00ff79a7 */ /* 0x0045e200081004ff */
[----:B-1----:R-:W-:-:S02]  /*2860*/  LOP3.LUT P3, RZ, R6, 0x1, RZ, 0xc0, !PT ;  /* 0x0000000106ff7812 */ /* 0x002fc4000786c0ff */
[----:B------:R-:W-:-:S04]  /*2870*/  SEL R5, RZ, 0x1, P1 ;  /* 0x00000001ff057807 */ /* 0x000fc80000800000 */
[----:B------:R-:W-:Y:S02]  /*2880*/  LOP3.LUT R10, R10, R5, RZ, 0x3c, !PT ;  /* 0x000000050a0a7212 */ /* 0x000fe400078e3cff */
[----:B--2---:R-:W-:-:S04]  /*2890*/  SEL R0, RZ, 0x1, P0 ;  /* 0x00000001ff007807 */ /* 0x004fc80000000000 */
[----:B------:R-:W-:Y:S01]  /*28a0*/  LOP3.LUT R9, R9, R0, RZ, 0x3c, !PT ;  /* 0x0000000009097212 */ /* 0x000fe200078e3cff */
[----:B------:R-:W-:Y:S06]  /*28b0*/  @P3 BRA `(.L_x_44) ;  /* 0xfffffffc002c3947 */ /* 0x000fec000383ffff */
[----:B------:R-:W-:Y:S01]  /*28c0*/  ULEA UR5, UR6, UR37, 0x3 ;  /* 0x0000002506057291 */ /* 0x000fe2000f8e18ff */
[----:B------:R-:W-:-:S08]  /*28d0*/  SHF.L.U32 R3, R12, 0x1f, RZ ;  /* 0x0000001f0c037819 */ /* 0x000fd000000006ff */
[----:B------:R-:W1:Y:S02]  /*28e0*/  SYNCS.PHASECHK.TRANS64 P0, [UR5+0x90], R3 ;  /* 0x00009003ff0075a7 */ /* 0x000e640008001005 */
[----:B-1----:R-:W-:Y:S05]  /*28f0*/  @P0 BRA `(.L_x_45) ;  /* 0x0000000000080947 */ /* 0x002fea0003800000 */
[----:B------:R-:W1:Y:S02]  /*2900*/  SYNCS.PHASECHK.TRANS64.TRYWAIT P0, [UR5+0x90], R3 ;  /* 0x00009003ff0075a7 */ /* 0x000e640008001105 */
[----:B-1----:R-:W-:Y:S05]  /*2910*/  @!P0 BRA `(.L_x_46) ;  /* 0x0000007000648947 */ /* 0x002fea0003800000 */
.L_x_45:
[----:B------:R-:W-:-:S04]  /*2920*/  UIADD3 UR4, UPT, UPT, UR6, 0x1, URZ ;  /* 0x0000000106047890 */ /* 0x000fc8000fffe0ff */
[----:B------:R-:W-:-:S04]  /*2930*/  UISETP.NE.AND UP0, UPT, UR4, 0x2, UPT ;  /* 0x000000020400788c */ /* 0x000fc8000bf05270 */
[----:B------:R-:W-:Y:S02]  /*2940*/  USEL UR7, URZ, 0x1, UP0 ;  /* 0x00000001ff077887 */ /* 0x000fe40008000000 */
[----:B------:R-:W-:-:S04]  /*2950*/  USEL UR4, UR4, URZ, UP0 ;  /* 0x000000ff04047287 */ /* 0x000fc80008000000 */
[----:B------:R-:W-:Y:S01]  /*2960*/  ULEA UR4, UR4, UR37, 0x3 ;  /* 0x0000002504047291 */ /* 0x000fe2000f8e18ff */
[----:B-1----:R-:W-:-:S04]  /*2970*/  LOP3.LUT R3, R12, UR7, RZ, 0x3c, !PT ;  /* 0x000000070c037c12 */ /* 0x002fc8000f8e3cff */
[----:B------:R-:W-:-:S04]  /*2980*/  SHF.L.U32 R0, R3, 0x1f, RZ ;  /* 0x0000001f03007819 */ /* 0x000fc800000006ff */
[----:B------:R-:W1:Y:S02]  /*2990*/  SYNCS.PHASECHK.TRANS64 P0, [UR4+0x90], R0 ;  /* 0x00009000ff0075a7 */ /* 0x000e640008001004 */
[----:B-1----:R-:W-:Y:S05]  /*29a0*/  @P0 EXIT ;  /* 0x000000000000094d */ /* 0x002fea0003800000 */
[----:B------:R-:W-:Y:S02]  /*29b0*/  SHF.L.U32 R3, R3, 0x1f, RZ ;  /* 0x0000001f03037819 */ /* 0x000fe400000006ff */
[----:B------:R-:W-:-:S07]  /*29c0*/  MOV R0, UR4 ;  /* 0x0000000400007c02 */ /* 0x000fce0008000f00 */
.L_x_47:
[----:B-1----:R1:W2:Y:S02]  /*29d0*/  SYNCS.PHASECHK.TRANS64.TRYWAIT P0, [R0+URZ+0x90], R3 ;  /* 0x00009003000075a7 */ /* 0x0022a400080011ff */
[----:B--2---:R-:W-:Y:S05]  /*29e0*/  @!P0 NANOSLEEP.SYNCS 0x989680 ;  /* 0x009896800000895d */ /* 0x004fea0003900000 */
[----:B------:R-:W2:Y:S02]  /*29f0*/  @!P0 SYNCS.PHASECHK.TRANS64 P0, [R0+URZ+0x90], R3 ;  /* 0x00009003000085a7 */ /* 0x000ea400080010ff */
[----:B--2---:R-:W-:Y:S05]  /*2a00*/  @P0 EXIT ;  /* 0x000000000000094d */ /* 0x004fea0003800000 */
[----:B------:R-:W-:Y:S05]  /*2a10*/  BRA `(.L_x_47) ;  /* 0xfffffffc00ec7947 */ /* 0x000fea000383ffff */
.L_x_40:
[----:B------:R-:W-:-:S09]  /*2a20*/  UISETP.NE.AND UP1, UPT, UR8, URZ, UPT ;  /* 0x000000ff0800728c */ /* 0x000fd2000bf25270 */
[----:B------:R-:W-:Y:S05]  /*2a30*/  BRA.U UP1, `(.L_x_48) ;  /* 0x0000000d016c7547 */ /* 0x000fea000b800000 */
[----:B------:R-:W-:Y:S01]  /*2a40*/  UMOV UR4, 0x40 ;  /* 0x0000004000047882 */ /* 0x000fe20000000000 */
[----:B------:R-:W-:Y:S01]  /*2a50*/  NOP ;  /* 0x0000000000007918 */ /* 0x000fe20000000000 */
[----:B------:R-:W-:Y:S01]  /*2a60*/  ULEA UR4, UR37, UR4, 0x18 ;  /* 0x0000000425047291 */ /* 0x000fe2000f8ec0ff */
[----:B------:R-:W-:Y:S02]  /*2a70*/  UMOV UR5, 0x400 ;  /* 0x0000040000057882 */ /* 0x000fe40000000000 */
[----:B------:R-:W-:-:S06]  /*2a80*/  ULEA UR37, UR37, UR5, 0x18 ;  /* 0x0000000525257291 */ /* 0x000fcc000f8ec0ff */
[----:B------:R-:W1:Y:S02]  /*2a90*/  LDS.U8 R0, [UR4+0x1c] ;  /* 0x00001c04ff007984 */ /* 0x000e640008000000 */
[----:B-1----:R-:W-:-:S13]  /*2aa0*/  ISETP.NE.AND P0, PT, R0, RZ, PT ;  /* 0x000000ff0000720c */ /* 0x002fda0003f05270 */
[----:B------:R-:W-:Y:S05]  /*2ab0*/  @P0 BRA `(.L_x_49) ;  /* 0x0000000000580947 */ /* 0x000fea0003800000 */
[----:B------:R-:W-:-:S13]  /*2ac0*/  ELECT P0, URZ, PT ;  /* 0x0000000000ff782f */ /* 0x000fda0003800000 */
[----:B------:R-:W-:Y:S05]  /*2ad0*/  @!P0 BRA `(.L_x_50) ;  /* 0x0000000000608947 */ /* 0x000fea0003800000 */
[----:B------:R-:W-:Y:S01]  /*2ae0*/  UMOV UR5, 0x10 ;  /* 0x0000001000057882 */ /* 0x000fe20000000000 */
[----:B------:R-:W-:Y:S01]  /*2af0*/  HFMA2 R0, -RZ, RZ, 0, 5.9604644775390625e-08 ;  /* 0x00000001ff007431 */ /* 0x000fe200000001ff */
[----:B------:R-:W-:-:S03]  /*2b00*/  MOV R2, 0xffff ;  /* 0x0000ffff00027802 */ /* 0x000fc60000000f00 */
[----:B------:R-:W-:Y:S04]  /*2b10*/  DEPBAR.LE SB1, 0x36 ;  /* 0x00009d800000791a */ /* 0x000fe80000000000 */
[----:B------:R-:W1:Y:S02]  /*2b20*/  UTCATOMSWS.FIND_AND_SET.ALIGN UP0, UR5, UR5 ;  /* 0x00000005000575e3 */ /* 0x000e640008000800 */
[----:B-1----:R-:W-:Y:S01]  /*2b30*/  MOV R3, UR5 ;  /* 0x0000000500037c02 */ /* 0x002fe20008000f00 */
[----:B------:R-:W-:Y:S06]  /*2b40*/  BRA.U UP0, `(.L_x_51) ;  /* 0x0000000100187547 */ /* 0x000fec000b800000 */
.L_x_52:
[----:B------:R-:W-:Y:S05]  /*2b50*/  NANOSLEEP 0x64 ;  /* 0x000000640000795d */ /* 0x000fea0003800000 */
[----:B------:R-:W-:-:S05]  /*2b60*/  UMOV UR5, 0x10 ;  /* 0x0000001000057882 */ /* 0x000fca0000000000 */
[----:B------:R-:W-:Y:S04]  /*2b70*/  DEPBAR.LE SB1, 0x36 ;  /* 0x00009d800000791a */ /* 0x000fe80000000000 */
[----:B------:R-:W1:Y:S02]  /*2b80*/  UTCATOMSWS.FIND_AND_SET.ALIGN UP0, UR5, UR5 ;  /* 0x00000005000575e3 */ /* 0x000e640008000800 */
[----:B-1----:R-:W-:Y:S01]  /*2b90*/  MOV R3, UR5 ;  /* 0x0000000500037c02 */ /* 0x002fe20008000f00 */
[----:B------:R-:W-:Y:S05]  /*2ba0*/  BRA.U !UP0, `(.L_x_52) ;  /* 0xfffffffd08e87547 */ /* 0x000fea000b83ffff */
.L_x_51:
[-C--:B------:R-:W-:Y:S02]  /*2bb0*/  SHF.L.U32 R2, R2, R3.reuse, RZ ;  /* 0x0000000302027219 */ /* 0x080fe400000006ff */
[----:B------:R-:W-:Y:S01]  /*2bc0*/  SHF.L.U32 R0, R0, R3, RZ ;  /* 0x0000000300007219 */ /* 0x000fe200000006ff */
[----:B------:R-:W-:Y:S02]  /*2bd0*/  IMAD.SHL.U32 R3, R3, 0x20, RZ ;  /* 0x0000002003037824 */ /* 0x000fe400078e00ff */
[----:B------:R1:W-:Y:S04]  /*2be0*/  ATOMS.OR RZ, [UR4+0x14], R2 ;  /* 0x00001402ffff798c */ /* 0x0003e8000b000004 */
[----:B------:R1:W-:Y:S04]  /*2bf0*/  ATOMS.OR RZ, [UR4+0x18], R0 ;  /* 0x00001800ffff798c */ /* 0x0003e8000b000004 */
[----:B------:R1:W-:Y:S01]  /*2c00*/  STS [UR37+0x110], R3 ;  /* 0x00011003ff007988 */ /* 0x0003e20008000825 */
[----:B------:R-:W-:Y:S05]  /*2c10*/  BRA `(.L_x_50) ;  /* 0x0000000000107947 */ /* 0x000fea0003800000 */
.L_x_49:
[----:B------:R-:W-:Y:S02]  /*2c20*/  MOV R0, 0xffffffff ;  /* 0xffffffff00007802 */ /* 0x000fe40000000f00 */
[----:B------:R-:W-:-:S03]  /*2c30*/  MOV R2, 0x2c60 ;  /* 0x00002c6000027802 */ /* 0x000fc60000000f00 */
[----:B------:R1:W-:Y:S04]  /*2c40*/  STS [UR37+0x110], R0 ;  /* 0x00011000ff007988 */ /* 0x0003e80008000825 */
[----:B-1-3-5:R-:W-:Y:S05]  /*2c50*/  CALL.REL.NOINC `($__internal_1_$__cuda_sm10x_tcgen05_guardrail_trap_phase_invalid_during_alloc) ;  /* 0x0000007400387944 */ /* 0x02afea0003c00000 */
.L_x_50:
[----:B------:R-:W-:Y:S05]  /*2c60*/  WARPSYNC.ALL ;  /* 0x0000000000007948 */ /* 0x000fea0003800000 */
[----:B------:R-:W2:Y:S01]  /*2c70*/  S2UR UR9, SR_CgaCtaId ;  /* 0x00000000000979c3 */ /* 0x000ea20000008800 */
[----:B------:R-:W-:Y:S01]  /*2c80*/  UMOV UR4, 0x400 ;  /* 0x0000040000047882 */ /* 0x000fe20000000000 */
[----:B------:R-:W-:-:S06]  /*2c90*/  NOP ;  /* 0x0000000000007918 */ /* 0x000fcc0000000000 */
[----:B------:R-:W-:Y:S06]  /*2ca0*/  BAR.ARV 0x6, 0xa0 ;  /* 0x0182800000007b1d */ /* 0x000fec0000002000 */
[----:B------:R-:W4:Y:S01]  /*2cb0*/  LDCU UR5, c[0x0][0x38c] ;  /* 0x00007180ff0577ac */ /* 0x000f220008000800 */
[----:B------:R-:W-:Y:S01]  /*2cc0*/  IMAD.MOV.U32 R11, RZ, RZ, 0x1 ;  /* 0x00000001ff0b7424 */ /* 0x000fe200078e00ff */
[----:B------:R-:W-:Y:S01]  /*2cd0*/  CS2R R8, SRZ ;  /* 0x0000000000087805 */ /* 0x000fe2000001ff00 */
[----:B------:R-:W-:Y:S01]  /*2ce0*/  IMAD.MOV.U32 R10, RZ, RZ, RZ ;  /* 0x000000ffff0a7224 */ /* 0x000fe200078e00ff */
[----:B------:R-:W-:Y:S01]  /*2cf0*/  UMOV UR12, URZ ;  /* 0x000000ff000c7c82 */ /* 0x000fe20008000000 */
[----:B------:R-:W-:Y:S01]  /*2d00*/  UMOV UR11, URZ ;  /* 0x000000ff000b7c82 */ /* 0x000fe20008000000 */
[----:B------:R-:W-:Y:S01]  /*2d10*/  UMOV UR22, 0x0 ;  /* 0x0000000000167882 */ /* 0x000fe20000000000 */
[----:B------:R-:W-:Y:S01]  /*2d20*/  UMOV UR23, 0x8300010 ;  /* 0x0830001000177882 */ /* 0x000fe20000000000 */
[----:B------:R-:W-:Y:S01]  /*2d30*/  UMOV UR20, 0x0 ;  /* 0x0000000000147882 */ /* 0x000fe20000000000 */
[----:B------:R-:W-:Y:S01]  /*2d40*/  UMOV UR21, 0x8300010 ;  /* 0x0830001000157882 */ /* 0x000fe20000000000 */
[----:B--2---:R-:W-:Y:S01]  /*2d50*/  ULEA UR9, UR9, UR4, 0x18 ;  /* 0x0000000409097291 */ /* 0x004fe2000f8ec0ff */
[----:B------:R-:W2:Y:S03]  /*2d60*/  LDCU UR4, c[0x0][0x38c] ;  /* 0x00007180ff0477ac */ /* 0x000ea60008000800 */
[----:B------:R-:W-:-:S02]  /*2d70*/  UIADD3 UR10, UPT, UPT, UR9, 0xc800, URZ ;  /* 0x0000c800090a7890 */ /* 0x000fc4000fffe0ff */
[----:B----4-:R-:W-:-:S03]  /*2d80*/  UISETP.GE.AND UP3, UPT, UR5, 0x1, UPT ;  /* 0x000000010500788c */ /* 0x010fc6000bf66270 */
[----:B-1----:R-:W1:Y:S01]  /*2d90*/  LDS R0, [UR9+0x110] ;  /* 0x00011009ff007984 */ /* 0x002e620008000800 */
[----:B------:R-:W-:Y:S01]  /*2da0*/  USHF.R.U32.HI UR10, URZ, 0x4, UR10 ;  /* 0x00000004ff0a7899 */ /* 0x000fe2000801160a */
[----:B------:R-:W-:Y:S01]  /*2db0*/  UMOV UR26, 0x0 ;  /* 0x00000000001a7882 */ /* 0x000fe20000000000 */
[----:B------:R-:W-:Y:S02]  /*2dc0*/  UMOV UR27, 0x8300010 ;  /* 0x08300010001b7882 */ /* 0x000fe40000000000 */
[----:B------:R-:W-:Y:S01]  /*2dd0*/  ULOP3.LUT UR10, UR10, 0x3fff, URZ, 0xc0, !UPT ;  /* 0x00003fff0a0a7892 */ /* 0x000fe2000f8ec0ff */
[----:B------:R-:W-:Y:S01]  /*2de0*/  UMOV UR24, 0x0 ;  /* 0x0000000000187882 */ /* 0x000fe20000000000 */
[----:B------:R-:W-:Y:S02]  /*2df0*/  UMOV UR25, 0x8300010 ;  /* 0x0830001000197882 */ /* 0x000fe40000000000 */
[----:B------:R-:W-:Y:S02]  /*2e00*/  ULOP3.LUT UR10, UR10, 0x10000, URZ, 0xfc, !UPT ;  /* 0x000100000a0a7892 */ /* 0x000fe4000f8efcff */
[----:B--2---:R-:W-:-:S04]  /*2e10*/  UIADD3 UR4, UPT, UPT, UR4, 0x3f, URZ ;  /* 0x0000003f04047890 */ /* 0x004fc8000fffe0ff */
[----:B------:R-:W-:-:S04]  /*2e20*/  USHF.R.S32.HI UR8, URZ, 0x1f, UR4 ;  /* 0x0000001fff087899 */ /* 0x000fc80008011404 */
[----:B------:R-:W-:Y:S02]  /*2e30*/  ULEA.HI UR8, UR8, UR4, URZ, 0x6 ;  /* 0x0000000408087291 */ /* 0x000fe4000f8f30ff */
[----:B------:R-:W-:Y:S02]  /*2e40*/  UIADD3 UR4, UPT, UPT, UR9, 0x1c800, URZ ;  /* 0x0001c80009047890 */ /* 0x000fe4000fffe0ff */
[----:B------:R-:W-:Y:S02]  /*2e50*/  USHF.R.S32.HI UR8, URZ, 0x6, UR8 ;  /* 0x00000006ff087899 */ /* 0x000fe40008011408 */
[----:B------:R-:W-:Y:S02]  /*2e60*/  USHF.R.U32.HI UR4, URZ, 0x4, UR4 ;  /* 0x00000004ff047899 */ /* 0x000fe40008011604 */
[----:B------:R-:W-:Y:S02]  /*2e70*/  UISETP.LT.AND UP0, UPT, UR8, 0x1, UPT ;  /* 0x000000010800788c */ /* 0x000fe4000bf01270 */
[----:B------:R-:W-:-:S02]  /*2e80*/  ULOP3.LUT UR4, UR4, 0x3fff, URZ, 0xc0, !UPT ;  /* 0x00003fff04047892 */ /* 0x000fc4000f8ec0ff */
[----:B------:R-:W-:Y:S02]  /*2e90*/  USEL UR16, UR8, 0x1, !UP0 ;  /* 0x0000000108107887 */ /* 0x000fe4000c000000 */
[----:B------:R-:W-:Y:S02]  /*2ea0*/  ULOP3.LUT UR4, UR4, 0x10000, URZ, 0xfc, !UPT ;  /* 0x0001000004047892 */ /* 0x000fe4000f8efcff */
[----:B------:R-:W-:Y:S01]  /*2eb0*/  UIADD3 UR16, UPT, UPT, -UR16, URZ, URZ ;  /* 0x000000ff10107290 */ /* 0x000fe2000fffe1ff */
[----:B-1----:R-:W-:-:S15]  /*2ec0*/  R2UR UR13, R0 ;  /* 0x00000000000d72ca */ /* 0x002fde00000e0000 */
.L_x_59:
[----:B------:R-:W-:Y:S02]  /*2ed0*/  LEA R0, R10, UR9, 0x3 ;  /* 0x000000090a007c11 */ /* 0x000fe4000f8e18ff */
[----:B------:R-:W-:Y:S02]  /*2ee0*/  SHF.L.U32 R5, R9, 0x1f, RZ ;  /* 0x0000001f09057819 */ /* 0x000fe400000006ff */
[----:B------:R-:W-:Y:S01]  /*2ef0*/  PLOP3.LUT P0, PT, PT, PT, UP3, 0x80, 0x8 ;  /* 0x000000000008781c */ /* 0x000fe20003f0f038 */
[----:B------:R-:W-:Y:S01]  /*2f00*/  VIADD R3, R0, 0x90 ;  /* 0x0000009000037836 */ /* 0x000fe20000000000 */
[----:B-1----:R-:W1:Y:S02]  /*2f10*/  SYNCS.PHASECHK.TRANS64.TRYWAIT P1, [R0+URZ+0x80], R5 ;  /* 0x00008005000075a7 */ /* 0x002e6400080211ff */
[----:B-1--4-:R-:W-:Y:S09]  /*2f20*/  @!P1 BRA `(.L_x_53) ;  /* 0x0000006800f89947 */ /* 0x012ff20003800000 */
.L_x_135:
[----:B------:R-:W-:Y:S01]  /*2f30*/  LEA R4, R10, UR9, 0x4 ;  /* 0x000000090a047c11 */ /* 0x000fe2000f8e20ff */
[----:B------:R-:W-:Y:S01]  /*2f40*/  @UP3 ULEA UR5, UR11, UR9, 0x3 ;  /* 0x000000090b053291 */ /* 0x000fe2000f8e18ff */
[----:B------:R-:W-:Y:S01]  /*2f50*/  PLOP3.LUT P2, PT, PT, PT, PT, 0x80, 0x8 ;  /* 0x000000000008781c */ /* 0x000fe20003f4f070 */
[----:B------:R-:W-:Y:S01]  /*2f60*/  ULEA UR14, UR12, UR9, 0x3 ;  /* 0x000000090c0e7291 */ /* 0x000fe2000f8e18ff */
[----:B------:R-:W-:Y:S01]  /*2f70*/  PRMT R3, RZ, 0x654, R3 ;  /* 0x00000654ff037816 */ /* 0x000fe20000000003 */
[----:B------:R-:W-:Y:S01]  /*2f80*/  UIMAD UR15, UR12, 0xc0, UR13 ;  /* 0x000000c00c0f78a4 */ /* 0x000fe2000f8e020d */
[----:B-1----:R-:W1:Y:S01]  /*2f90*/  LDS.128 R4, [R4+0xf0] ;  /* 0x0000f00004047984 */ /* 0x002e620000000c00 */
[----:B------:R-:W-:Y:S02]  /*2fa0*/  @P0 SHF.L.U32 R2, R8, 0x1f, RZ ;  /* 0x0000001f08020819 */ /* 0x000fe400000006ff */
[----:B------:R-:W-:Y:S01]  /*2fb0*/  SHF.L.U32 R0, R11, 0x1f, RZ ;  /* 0x0000001f0b007819 */ /* 0x000fe200000006ff */
[----:B------:R-:W-:Y:S01]  /*2fc0*/  @!PT LDS RZ, [RZ] ;  /* 0x00000000fffff984 */ /* 0x000fe20000000800 */
[----:B------:R-:W-:Y:S01]  /*2fd0*/  @!PT LDS RZ, [RZ] ;  /* 0x00000000fffff984 */ /* 0x000fe20000000800 */
[----:B------:R-:W-:Y:S01]  /*2fe0*/  @!PT LDS RZ, [RZ] ;  /* 0x00000000fffff984 */ /* 0x000fe20000000800 */
[----:B------:R-:W-:Y:S01]  /*2ff0*/  @!PT LDS RZ, [RZ] ;  /* 0x00000000fffff984 */ /* 0x000fe20000000800 */
[----:B------:R2:W-:Y:S06]  /*3000*/  MEMBAR.ALL.CTA ;  /* 0x0000000000007992 */ /* 0x0005ec0000008000 */
[----:B--2---:R-:W2:Y:S02]  /*3010*/  FENCE.VIEW.ASYNC.S ;  /* 0x00000000000073c6 */ /* 0x004ea40000000000 */
[----:B--2---:R2:W-:Y:S01]  /*3020*/  SYNCS.ARRIVE.TRANS64.RED.A1T0 RZ, [R3+URZ], RZ ;  /* 0x000000ff03ff79a7 */ /* 0x0045e200081004ff */
[----:B------:R2:W4:Y:S01]  /*3030*/  @P0 SYNCS.PHASECHK.TRANS64.TRYWAIT P2, [UR5], R2 ;  /* 0x00000002ff0005a7 */ /* 0x0005220008041105 */
[----:B-1----:R-:W-:Y:S01]  /*3040*/  LOP3.LUT P1, RZ, R6, 0x1, RZ, 0xc0, !PT ;  /* 0x0000000106ff7812 */ /* 0x002fe2000782c0ff */
[----:B------:R-:W1:Y:S02]  /*3050*/  SYNCS.PHASECHK.TRANS64.TRYWAIT P0, [UR14+0xb0], R0 ;  /* 0x0000b000ff0075a7 */ /* 0x000e64000800110e */
[----:B-12-4-:R-:W-:Y:S10]  /*3060*/  @!P0 BRA `(.L_x_54) ;  /* 0x0000006800bc8947 */ /* 0x016ff40003800000 */
.L_x_137:
[----:B------:R-:W-:Y:S01]  /*3070*/  IADD3 R10, PT, PT, R10, 0x1, RZ ;  /* 0x000000010a0a7810 */ /* 0x000fe20007ffe0ff */
[----:B------:R-:W-:Y:S06]  /*3080*/  BRA.U !UP3, `(.L_x_55) ;  /* 0x000000010bc07547 */ /* 0x000fec000b800000 */
[----:B------:R-:W-:Y:S01]  /*3090*/  UPLOP3.LUT UP4, UPT, UPT, UPT, UPT, 0x40, 0x4 ;  /* 0x000000000004789c */ /* 0x000fe20003f8e870 */
[----:B------:R-:W-:Y:S01]  /*30a0*/  UMOV UR18, UR16 ;  /* 0x0000001000127c82 */ /* 0x000fe20008000000 */
[----:B------:R-:W-:Y:S01]  /*30b0*/  UMOV UR17, UR8 ;  /* 0x0000000800117c82 */ /* 0x000fe20008000000 */
[----:B------:R-:W-:-:S08]  /*30c0*/  UMOV UR5, UR11 ;  /* 0x0000000b00057c82 */ /* 0x000fd00008000000 */
.L_x_58:
[----:B------:R-:W-:Y:S02]  /*30d0*/  UIADD3 UR18, UPT, UPT, UR18, 0x1, URZ ;  /* 0x0000000112127890 */ /* 0x000fe4000fffe0ff */
[----:B--2---:R-:W-:Y:S02]  /*30e0*/  ULEA UR7, UR5, UR9, 0x3 ;  /* 0x0000000905077291 */ /* 0x004fe4000f8e18ff */
[----:B------:R-:W-:Y:S01]  /*30f0*/  UISETP.NE.AND UP0, UPT, UR18, URZ, UPT ;  /* 0x000000ff1200728c */ /* 0x000fe2000bf05270 */
[----:B----4-:R-:W-:Y:S10]  /*3100*/  @P2 BRA `(.L_x_56) ;  /* 0x00000000000c2947 */ /* 0x010ff40003800000 */
[----:B-1----:R-:W-:Y:S04]  /*3110*/  SHF.L.U32 R3, R8, 0x1f, RZ ;  /* 0x0000001f08037819 */ /* 0x002fe800000006ff */
[----:B------:R-:W1:Y:S02]  /*3120*/  SYNCS.PHASECHK.TRANS64.TRYWAIT P0, [UR7], R3 ;  /* 0x00000003ff0075a7 */ /* 0x000e640008001107 */
[----:B-1----:R-:W-:Y:S05]  /*3130*/  @!P0 BRA `(.L_x_57) ;  /* 0x0000006800a08947 */ /* 0x002fea0003800000 */
.L_x_56:
[----:B------:R-:W-:Y:S01]  /*3140*/  UISETP.NE.AND UP1, UPT, UR17, 0x1, UPT ;  /* 0x000000011100788c */ /* 0x000fe2000bf25270 */
[----:B------:R-:W-:Y:S01]  /*3150*/  PLOP3.LUT P2, PT, PT, PT, PT, 0x80, 0x8 ;  /* 0x000000000008781c */ /* 0x000fe20003f4f070 */
[----:B------:R-:W-:Y:S02]  /*3160*/  UIADD3 UR11, UPT, UPT, UR5, 0x1, URZ ;  /* 0x00000001050b7890 */ /* 0x000fe4000fffe0ff */
[----:B------:R-:W-:Y:S02]  /*3170*/  UIMAD UR6, UR5, 0x600, UR4 ;  /* 0x00000600050678a4 */ /* 0x000fe4000f8e0204 */
[----:B------:R-:W-:Y:S01]  /*3180*/  UISETP.NE.AND UP2, UPT, UR11, 0x4, UPT ;  /* 0x000000040b00788c */ /* 0x000fe2000bf45270 */
[----:B------:R-:W-:Y:S01]  /*3190*/  PLOP3.LUT P0, PT, PT, PT, UP1, 0x80, 0x8 ;  /* 0x000000000008781c */ /* 0x000fe20003f0f018 */
[----:B------:R-:W-:Y:S02]  /*31a0*/  UIADD3 UR40, UPT, UPT, UR6, 0x2, URZ ;  /* 0x0000000206287890 */ /* 0x000fe4000fffe0ff */
[----:B------:R-:W-:Y:S02]  /*31b0*/  USEL UR28, URZ, 0x1, UP2 ;  /* 0x00000001ff1c7887 */ /* 0x000fe40009000000 */
[----:B------:R-:W-:Y:S02]  /*31c0*/  USEL UR11, UR11, URZ, UP2 ;  /* 0x000000ff0b0b7287 */ /* 0x000fe40009000000 */
[----:B------:R-:W-:Y:S02]  /*31d0*/  UIADD3 UR36, UPT, UPT, UR6, 0x4, URZ ;  /* 0x0000000406247890 */ /* 0x000fe4000fffe0ff */
[----:B------:R-:W-:Y:S01]  /*31e0*/  @UP1 ULEA UR19, UR11, UR9, 0x3 ;  /* 0x000000090b131291 */ /* 0x000fe2000f8e18ff */
[----:B------:R-:W-:Y:S01]  /*31f0*/  LOP3.LUT R8, R8, UR28, RZ, 0x3c, !PT ;  /* 0x0000001c08087c12 */ /* 0x000fe2000f8e3cff */
[----:B------:R-:W-:Y:S02]  /*3200*/  ULEA UR28, UR5, UR10, 0xa ;  /* 0x0000000a051c7291 */ /* 0x000fe4000f8e50ff */
[----:B------:R-:W-:Y:S01]  /*3210*/  UIADD3 UR32, UPT, UPT, UR6, 0x6, URZ ;  /* 0x0000000606207890 */ /* 0x000fe2000fffe0ff */
[----:B-1----:R-:W-:Y:S01]  /*3220*/  @P0 SHF.L.U32 R0, R8, 0x1f, RZ ;  /* 0x0000001f08000819 */ /* 0x002fe200000006ff */
[----:B------:R-:W-:Y:S02]  /*3230*/  UIADD3 UR38, UPT, UPT, UR28, 0x2, URZ ;  /* 0x000000021c267890 */ /* 0x000fe4000fffe0ff */
[----:B------:R-:W-:Y:S01]  /*3240*/  UIADD3 UR34, UPT, UPT, UR28, 0x4, URZ ;  /* 0x000000041c227890 */ /* 0x000fe2000fffe0ff */
[----:B------:R2:W4:Y:S01]  /*3250*/  @P0 SYNCS.PHASECHK.TRANS64.TRYWAIT P2, [UR19], R0 ;  /* 0x00000000ff0005a7 */ /* 0x0005220008041113 */
[----:B------:R-:W-:Y:S02]  /*3260*/  UIADD3 UR30, UPT, UPT, UR28, 0x6, URZ ;  /* 0x000000061c1e7890 */ /* 0x000fe4000fffe0ff */
[----:B------:R-:W-:Y:S02]  /*3270*/  UIADD3 UR19, UPT, UPT, UR7, 0x20, URZ ;  /* 0x0000002007137890 */ /* 0x000fe4000fffe0ff */
[----:B------:R-:W-:Y:S01]  /*3280*/  UIADD3 UR17, UPT, UPT, UR17, -0x1, URZ ;  /* 0xffffffff11117890 */ /* 0x000fe2000fffe0ff */
[----:B------:R-:W-:Y:S01]  /*3290*/  UMOV UR7, 0x40004040 ;  /* 0x4000404000077882 */ /* 0x000fe20000000000 */
[----:B------:R-:W-:Y:S01]  /*32a0*/  UMOV UR29, 0x40004040 ;  /* 0x40004040001d7882 */ /* 0x000fe20000000000 */
[----:B------:R-:W-:Y:S01]  /*32b0*/  UMOV UR41, 0x40004040 ;  /* 0x4000404000297882 */ /* 0x000fe20000000000 */
[----:B------:R2:W-:Y:S01]  /*32c0*/  UTCHMMA gdesc[UR28], gdesc[UR6], tmem[UR15], tmem[UR22], idesc[UR23], UP4 ;  /* 0x00ff16061c0075ea */ /* 0x0005e2000a00000f */
[----:B------:R-:W-:Y:S01]  /*32d0*/  UPLOP3.LUT UP4, UPT, UPT, UPT, UPT, 0x80, 0x8 ;  /* 0x000000000008789c */ /* 0x000fe20003f8f070 */
[----:B------:R-:W-:Y:S01]  /*32e0*/  UMOV UR39, 0x40004040 ;  /* 0x4000404000277882 */ /* 0x000fe20000000000 */
[----:B------:R-:W-:Y:S01]  /*32f0*/  UMOV UR37, 0x40004040 ;  /* 0x4000404000257882 */ /* 0x000fe20000000000 */
[----:B------:R2:W-:Y:S01]  /*3300*/  UTCHMMA gdesc[UR38], gdesc[UR40], tmem[UR15], tmem[UR20], idesc[UR21], UPT ;  /* 0x00ff1428260075ea */ /* 0x0005e2000b80000f */
[----:B------:R-:W-:Y:S01]  /*3310*/  UMOV UR35, 0x40004040 ;  /* 0x4000404000237882 */ /* 0x000fe20000000000 */
[----:B------:R-:W-:Y:S01]  /*3320*/  UMOV UR33, 0x40004040 ;  /* 0x4000404000217882 */ /* 0x000fe20000000000 */
[----:B------:R-:W-:Y:S01]  /*3330*/  UMOV UR31, 0x40004040 ;  /* 0x40004040001f7882 */ /* 0x000fe20000000000 */
[----:B------:R2:W-:Y:S01]  /*3340*/  UTCHMMA gdesc[UR34], gdesc[UR36], tmem[UR15], tmem[UR26], idesc[UR27], UPT ;  /* 0x00ff1a24220075ea */ /* 0x0005e2000b80000f */
[----:B------:R2:W-:Y:S01]  /*3350*/  UTCHMMA gdesc[UR30], gdesc[UR32], tmem[UR15], tmem[UR24], idesc[UR25], UPT ;  /* 0x00ff18201e0075ea */ /* 0x0005e2000b80000f */
[----:B------:R2:W-:Y:S01]  /*3360*/  UTCBAR [UR19], URZ ;  /* 0x000000ff130073e9 */ /* 0x0005e200080000ff */
[----:B------:R-:W-:Y:S01]  /*3370*/  UMOV UR5, UR11 ;  /* 0x0000000b00057c82 */ /* 0x000fe20008000000 */
[----:B------:R-:W-:Y:S05]  /*3380*/  BRA.U UP0, `(.L_x_58) ;  /* 0xfffffffd00507547 */ /* 0x000fea000b83ffff */
.L_x_55:
[----:B------:R-:W-:Y:S01]  /*3390*/  UIADD3 UR12, UPT, UPT, UR12, 0x1, URZ ;  /* 0x000000010c0c7890 */ /* 0x000fe2000fffe0ff */
[C---:B------:R-:W-:Y:S01]  /*33a0*/  ISETP.NE.AND P0, PT, R10.reuse, 0x2, PT ;  /* 0x000000020a00780c */ /* 0x040fe20003f05270 */
[----:B------:R-:W-:Y:S02]  /*33b0*/  UIADD3 UR14, UPT, UPT, UR14, 0xa0, URZ ;  /* 0x000000a00e0e7890 */ /* 0x000fe4000fffe0ff */
[----:B------:R-:W-:Y:S01]  /*33c0*/  UISETP.NE.AND UP0, UPT, UR12, 0x2, UPT ;  /* 0x000000020c00788c */ /* 0x000fe2000bf05270 */
[----:B-12---:R-:W-:Y:S02]  /*33d0*/  SEL R0, RZ, 0x1, P0 ;  /* 0x00000001ff007807 */ /* 0x006fe40000000000 */
[----:B------:R-:W-:Y:S01]  /*33e0*/  SEL R10, R10, RZ, P0 ;  /* 0x000000ff0a0a7207 */ /* 0x000fe20000000000 */
[----:B------:R-:W-:Y:S01]  /*33f0*/  USEL UR5, URZ, 0x1, UP0 ;  /* 0x00000001ff057887 */ /* 0x000fe20008000000 */
[----:B------:R-:W-:Y:S01]  /*3400*/  LOP3.LUT R9, R9, R0, RZ, 0x3c, !PT ;  /* 0x0000000009097212 */ /* 0x000fe200078e3cff */
[----:B------:R-:W-:Y:S01]  /*3410*/  USEL UR12, UR12, URZ, UP0 ;  /* 0x000000ff0c0c7287 */ /* 0x000fe20008000000 */
[----:B------:R1:W-:Y:S03]  /*3420*/  UTCBAR [UR14], URZ ;  /* 0x000000ff0e0073e9 */ /* 0x0003e600080000ff */
[----:B------:R-:W-:Y:S01]  /*3430*/  LOP3.LUT R11, R11, UR5, RZ, 0x3c, !PT ;  /* 0x000000050b0b7c12 */ /* 0x000fe2000f8e3cff */
[----:B------:R-:W-:Y:S07]  /*3440*/  @P1 BRA `(.L_x_59) ;  /* 0xfffffff800a01947 */ /* 0x000fee000383ffff */
[----:B------:R-:W2:Y:S01]  /*3450*/  S2UR UR4, SR_CgaCtaId ;  /* 0x00000000000479c3 */ /* 0x000ea20000008800 */
[----:B------:R-:W-:Y:S01]  /*3460*/  ELECT P0, URZ, PT ;  /* 0x0000000000ff782f */ /* 0x000fe20003800000 */
[----:B------:R-:W-:Y:S01]  /*3470*/  IMAD.MOV.U32 R0, RZ, RZ, 0x1 ;  /* 0x00000001ff007424 */ /* 0x000fe200078e00ff */
[----:B------:R-:W-:Y:S01]  /*3480*/  UIADD3 UR9, UPT, UPT, UR9, 0xb0, URZ ;  /* 0x000000b009097890 */ /* 0x000fe2000fffe0ff */
[----:B------:R-:W-:Y:S01]  /*3490*/  SHF.L.U32 R3, R11, 0x1f, RZ ;  /* 0x0000001f0b037819 */ /* 0x000fe200000006ff */
[----:B------:R-:W-:-:S03]  /*34a0*/  UMOV UR5, 0x40 ;  /* 0x0000004000057882 */ /* 0x000fc60000000000 */
[----:B------:R-:W-:Y:S01]  /*34b0*/  UVIRTCOUNT.DEALLOC.SMPOOL 0x80 ;  /* 0x000000800000784c */ /* 0x000fe20000000000 */
[----:B--2---:R-:W-:Y:S02]  /*34c0*/  ULEA UR4, UR4, UR5, 0x18 ;  /* 0x0000000504047291 */ /* 0x004fe4000f8ec0ff */
[----:B------:R-:W-:-:S07]  /*34d0*/  ULEA UR5, UR12, UR9, 0x3 ;  /* 0x000000090c057291 */ /* 0x000fce000f8e18ff */
[----:B------:R2:W-:Y:S02]  /*34e0*/  @P0 STS.U8 [UR4+0x1c], R0 ;  /* 0x00001c00ff000988 */ /* 0x0005e40008000004 */
[----:B------:R-:W3:Y:S02]  /*34f0*/  SYNCS.PHASECHK.TRANS64.TRYWAIT P0, [UR5], R3 ;  /* 0x00000003ff0075a7 */ /* 0x000ee40008001105 */
[----:B--23--:R-:W-:Y:S05]  /*3500*/  @!P0 BRA `(.L_x_60) ;  /* 0x0000006400c48947 */ /* 0x00cfea0003800000 */
.L_x_140:
[----:B------:R-:W-:-:S04]  /*3510*/  UIADD3 UR6, UPT, UPT, UR12, 0x1, URZ ;  /* 0x000000010c067890 */ /* 0x000fc8000fffe0ff */
[----:B------:R-:W-:-:S04]  /*3520*/  UISETP.NE.AND UP0, UPT, UR6, 0x2, UPT ;  /* 0x000000020600788c */ /* 0x000fc8000bf05270 */
[----:B------:R-:W-:Y:S02]  /*3530*/  USEL UR5, URZ, 0x1, UP0 ;  /* 0x00000001ff057887 */ /* 0x000fe40008000000 */
[----:B------:R-:W-:-:S04]  /*3540*/  USEL UR6, UR6, URZ, UP0 ;  /* 0x000000ff06067287 */ /* 0x000fc80008000000 */
[----:B------:R-:W-:Y:S01]  /*3550*/  ULEA UR6, UR6, UR9, 0x3 ;  /* 0x0000000906067291 */ /* 0x000fe2000f8e18ff */
[----:B--2---:R-:W-:-:S04]  /*3560*/  LOP3.LUT R3, R11, UR5, RZ, 0x3c, !PT ;  /* 0x000000050b037c12 */ /* 0x004fc8000f8e3cff */
[----:B------:R-:W-:-:S04]  /*3570*/  SHF.L.U32 R3, R3, 0x1f, RZ ;  /* 0x0000001f03037819 */ /* 0x000fc800000006ff */
[----:B------:R-:W2:Y:S02]  /*3580*/  SYNCS.PHASECHK.TRANS64.TRYWAIT P0, [UR6], R3 ;  /* 0x00000003ff0075a7 */ /* 0x000ea40008001106 */
[----:B--2---:R-:W-:Y:S05]  /*3590*/  @!P0 BRA `(.L_x_61) ;  /* 0x0000006400b88947 */ /* 0x004fea0003800000 */
.L_x_142:
[----:B------:R-:W-:Y:S01]  /*35a0*/  NOP ;  /* 0x0000000000007918 */ /* 0x000fe20000000000 */
[----:B--2---:R-:W2:Y:S01]  /*35b0*/  LDS R0, [UR4+0x14] ;  /* 0x00001404ff007984 */ /* 0x004ea20008000800 */
[----:B------:R-:W-:Y:S01]  /*35c0*/  ULOP3.LUT UR6, UR13, 0xffff, URZ, 0xc0, !UPT ;  /* 0x0000ffff0d067892 */ /* 0x000fe2000f8ec0ff */
[----:B------:R-:W-:Y:S01]  /*35d0*/  UMOV UR8, 0xffff ;  /* 0x0000ffff00087882 */ /* 0x000fe20000000000 */
[----:B------:R-:W-:Y:S02]  /*35e0*/  UMOV UR5, 0x1 ;  /* 0x0000000100057882 */ /* 0x000fe40000000000 */
[----:B------:R-:W-:-:S04]  /*35f0*/  USHF.R.U32.HI UR6, URZ, 0x5, UR6 ;  /* 0x00000005ff067899 */ /* 0x000fc80008011606 */
[----:B------:R-:W-:Y:S02]  /*3600*/  USHF.L.U32 UR8, UR8, UR6, URZ ;  /* 0x0000000608087299 */ /* 0x000fe400080006ff */
[----:B------:R-:W-:-:S04]  /*3610*/  USHF.L.U32 UR5, UR5, UR6, URZ ;  /* 0x0000000605057299 */ /* 0x000fc800080006ff */
[----:B--2---:R-:W-:-:S04]  /*3620*/  LOP3.LUT R0, R0, UR8, RZ, 0xc0, !PT ;  /* 0x0000000800007c12 */ /* 0x004fc8000f8ec0ff */
[----:B------:R-:W-:-:S13]  /*3630*/  ISETP.NE.AND P0, PT, R0, UR8, PT ;  /* 0x0000000800007c0c */ /* 0x000fda000bf05270 */
[----:B------:R-:W-:Y:S05]  /*3640*/  @P0 BRA `(.L_x_62) ;  /* 0x0000000000580947 */ /* 0x000fea0003800000 */
[----:B------:R-:W2:Y:S02]  /*3650*/  LDS R0, [UR4+0x18] ;  /* 0x00001804ff007984 */ /* 0x000ea40008000800 */
[----:B--2---:R-:W-:-:S04]  /*3660*/  LOP3.LUT R0, R0, UR5, RZ, 0xc0, !PT ;  /* 0x0000000500007c12 */ /* 0x004fc8000f8ec0ff */
[----:B------:R-:W-:-:S13]  /*3670*/  ISETP.NE.AND P0, PT, R0, UR5, PT ;  /* 0x0000000500007c0c */ /* 0x000fda000bf05270 */
[----:B------:R-:W-:Y:S05]  /*3680*/  @P0 BRA `(.L_x_63) ;  /* 0x00000000003c0947 */ /* 0x000fea0003800000 */
[----:B------:R-:W2:Y:S01]  /*3690*/  S2R R2, SR_LANEID ;  /* 0x0000000000027919 */ /* 0x000ea20000000000 */
[----:B------:R-:W-:Y:S01]  /*36a0*/  ULOP3.LUT UR8, URZ, UR8, URZ, 0x33, !UPT ;  /* 0x00000008ff087292 */ /* 0x000fe2000f8e33ff */
[----:B------:R-:W-:Y:S01]  /*36b0*/  LOP3.LUT R4, RZ, UR5, RZ, 0x33, !PT ;  /* 0x00000005ff047c12 */ /* 0x000fe2000f8e33ff */
[----:B------:R-:W-:Y:S02]  /*36c0*/  VOTEU.ANY UR7, UPT, PT ;  /* 0x0000000000077886 */ /* 0x000fe400038e0100 */
[----:B------:R-:W-:Y:S01]  /*36d0*/  UFLO.U32 UR7, UR7 ;  /* 0x00000007000772bd */ /* 0x000fe200080e0000 */
[----:B------:R-:W3:Y:S01]  /*36e0*/  REDUX UR5, R4 ;  /* 0x00000000040573c4 */ /* 0x000ee20000000000 */
[----:B------:R-:W-:-:S06]  /*36f0*/  IMAD.U32 R0, RZ, RZ, UR8 ;  /* 0x00000008ff007e24 */ /* 0x000fcc000f8e00ff */
[----:B------:R1:W-:Y:S01]  /*3700*/  UTCATOMSWS.AND URZ, UR8 ;  /* 0x0000000800ff79e3 */ /* 0x0003e20008000000 */
[----:B------:R-:W4:Y:S01]  /*3710*/  REDUX UR6, R0 ;  /* 0x00000000000673c4 */ /* 0x000f220000000000 */
[----:B--2---:R-:W-:Y:S01]  /*3720*/  ISETP.EQ.U32.AND P0, PT, R2, UR7, PT ;  /* 0x0000000702007c0c */ /* 0x004fe2000bf02070 */
[----:B---3--:R-:W-:Y:S01]  /*3730*/  IMAD.U32 R2, RZ, RZ, UR5 ;  /* 0x00000005ff027e24 */ /* 0x008fe2000f8e00ff */
[----:B----4-:R-:W-:-:S11]  /*3740*/  MOV R3, UR6 ;  /* 0x0000000600037c02 */ /* 0x010fd60008000f00 */
[----:B------:R1:W-:Y:S04]  /*3750*/  @P0 ATOMS.AND RZ, [UR4+0x14], R3 ;  /* 0x00001403ffff098c */ /* 0x0003e8000a800004 */
[----:B------:R1:W-:Y:S01]  /*3760*/  @P0 ATOMS.AND RZ, [UR4+0x18], R2 ;  /* 0x00001802ffff098c */ /* 0x0003e2000a800004 */
[----:B------:R-:W-:Y:S05]  /*3770*/  BRA `(.L_x_64) ;  /* 0x0000000000147947 */ /* 0x000fea0003800000 */
.L_x_63:
[----:B------:R-:W-:Y:S02]  /*3780*/  MOV R2, 0x37a0 ;  /* 0x000037a000027802 */ /* 0x000fe40000000f00 */
[----:B-1--45:R-:W-:Y:S05]  /*3790*/  CALL.REL.NOINC `($__internal_0_$__cuda_sm10x_tcgen05_guardrail_trap_col_being_dealloced_not_returned_by_alloc) ;  /* 0x00000068005c7944 */ /* 0x032fea0003c00000 */
[----:B------:R-:W-:Y:S05]  /*37a0*/  BRA `(.L_x_64) ;  /* 0x0000000000087947 */ /* 0x000fea0003800000 */
.L_x_62:
[----:B------:R-:W-:Y:S02]  /*37b0*/  MOV R2, 0x37d0 ;  /* 0x000037d000027802 */ /* 0x000fe40000000f00 */
[----:B-1--45:R-:W-:Y:S05]  /*37c0*/  CALL.REL.NOINC `($__internal_2_$__cuda_sm10x_tcgen05_guardrail_trap_unallocated_columns_being_dealloced) ;  /* 0x0000006800687944 */ /* 0x032fea0003c00000 */
.L_x_64:
[----:B------:R-:W-:Y:S01]  /*37d0*/  NOP ;  /* 0x0000000000007918 */ /* 0x000fe20000000000 */
[----:B-1----:R-:W-:Y:S05]  /*37e0*/  EXIT ;  /* 0x000000000000794d */ /* 0x002fea0003800000 */
.L_x_48:
[----:B------:R-:W-:-:S09]  /*37f0*/  UISETP.NE.OR UP2, UPT, UR8, 0x3, !UP2 ;  /* 0x000000030800788c */ /* 0x000fd2000d745670 */
[----:B------:R-:W-:Y:S05]  /*3800*/  BRA.U UP2, `(.L_x_65) ;  /* 0x0000000d02ac7547 */ /* 0x000fea000b800000 */
[----:B------:R-:W1:Y:S01]  /*3810*/  LDC R0, c[0x0][0xb30] ;  /* 0x0002cc00ff007b82 */ /* 0x000e620000000800 */
[----:B------:R-:W2:Y:S01]  /*3820*/  LDCU.64 UR8, c[0x0][0x888] ;  /* 0x00011100ff0877ac */ /* 0x000ea20008000a00 */
[----:B------:R-:W-:Y:S02]  /*3830*/  HFMA2 R29, -RZ, RZ, 0, 0 ;  /* 0x00000000ff1d7431 */ /* 0x000fe400000001ff */
[----:B------:R-:W-:Y:S01]  /*3840*/  IMAD.MOV.U32 R31, RZ, RZ, 0x1 ;  /* 0x00000001ff1f7424 */ /* 0x000fe200078e00ff */
[----:B------:R-:W-:Y:S01]  /*3850*/  MOV R23, 0x4000 ;  /* 0x0000400000177802 */ /* 0x000fe20000000f00 */
[----:B------:R-:W4:Y:S01]  /*3860*/  LDCU.64 UR4, c[0x0][0x890] ;  /* 0x00011200ff0477ac */ /* 0x000f220008000a00 */
[----:B------:R-:W-:Y:S01]  /*3870*/  IMAD.MOV.U32 R30, RZ, RZ, RZ ;  /* 0x000000ffff1e7224 */ /* 0x000fe200078e00ff */
[----:B------:R-:W3:Y:S01]  /*3880*/  LDC R19, c[0x0][0x370] ;  /* 0x0000dc00ff137b82 */ /* 0x000ee20000000800 */
[----:B------:R-:W-:Y:S01]  /*3890*/  UMOV UR7, 0x400 ;  /* 0x0000040000077882 */ /* 0x000fe20000000000 */
[----:B------:R-:W-:-:S02]  /*38a0*/  UPLOP3.LUT UP1, UPT, UPT, UPT, UPT, 0x40, 0x4 ;  /* 0x000000000004789c */ /* 0x000fc40003f2e870 */
[----:B------:R-:W-:-:S04]  /*38b0*/  ULEA UR7, UR37, UR7, 0x18 ;  /* 0x0000000725077291 */ /* 0x000fc8000f8ec0ff */
[----:B------:R-:W3:Y:S01]  /*38c0*/  LDC R2, c[0x0][0xb0c] ;  /* 0x0002c300ff027b82 */ /* 0x000ee20000000800 */
[----:B------:R-:W-:Y:S02]  /*38d0*/  UIADD3 UR13, UPT, UPT, UR7, 0x50, URZ ;  /* 0x00000050070d7890 */ /* 0x000fe4000fffe0ff */
[----:B--2---:R-:W-:Y:S02]  /*38e0*/  UISETP.NE.U32.AND UP2, UPT, UR8, URZ, UPT ;  /* 0x000000ff0800728c */ /* 0x004fe4000bf45070 */
[----:B------:R-:W-:Y:S02]  /*38f0*/  UIADD3 UR25, UPT, UPT, UR7, 0x40, URZ ;  /* 0x0000004007197890 */ /* 0x000fe4000fffe0ff */
[----:B----4-:R-:W-:Y:S01]  /*3900*/  UISETP.NE.U32.AND UP3, UPT, UR4, URZ, UPT ;  /* 0x000000ff0400728c */ /* 0x010fe2000bf65070 */
[----:B------:R-:W2:Y:S01]  /*3910*/  LDC R18, c[0x0][0xb20] ;  /* 0x0002c800ff127b82 */ /* 0x000ea20000000800 */
[----:B-1----:R-:W-:Y:S01]  /*3920*/  ISETP.NE.AND P1, PT, R0, 0x1, PT ;  /* 0x000000010000780c */ /* 0x002fe20003f25270 */
[----:B------:R-:W-:-:S02]  /*3930*/  UISETP.NE.AND.EX UP2, UPT, UR9, URZ, UPT, UP2 ;  /* 0x000000ff0900728c */ /* 0x000fc4000bf45320 */
[----:B------:R-:W-:Y:S02]  /*3940*/  UIADD3 UR17, UPT, UPT, UR7, 0x48, URZ ;  /* 0x0000004807117890 */ /* 0x000fe4000fffe0ff */
[----:B------:R-:W-:Y:S02]  /*3950*/  UPRMT UR13, UR37, 0x654, UR13 ;  /* 0x00000654250d7896 */ /* 0x000fe4000800000d */
[----:B------:R-:W1:Y:S01]  /*3960*/  LDC.64 R32, c[0x0][0x348] ;  /* 0x0000d200ff207b82 */ /* 0x000e620000000a00 */
[----:B------:R-:W-:-:S07]  /*3970*/  UISETP.NE.AND.EX UP3, UPT, UR5, URZ, UPT, UP3 ;  /* 0x000000ff0500728c */ /* 0x000fce000bf65330 */
[----:B------:R-:W4:Y:S08]  /*3980*/  LDC.64 R16, c[0x0][0xb10] ;  /* 0x0002c400ff107b82 */ /* 0x000f300000000a00 */
[----:B------:R-:W1:Y:S08]  /*3990*/  LDC.64 R6, c[0x0][0xb18] ;  /* 0x0002c600ff067b82 */ /* 0x000e700000000a00 */
[----:B------:R-:W1:Y:S08]  /*39a0*/  LDC.64 R4, c[0x0][0xb28] ;  /* 0x0002ca00ff047b82 */ /* 0x000e700000000a00 */
[----:B--23--:R-:W1:Y:S02]  /*39b0*/  LDC R22, c[0x0][0x374] ;  /* 0x0000dd00ff167b82 */ /* 0x00ce640000000800 */
.L_x_75:
[C---:B------:R-:W-:Y:S02]  /*39c0*/  LEA R0, R30.reuse, UR7, 0x3 ;  /* 0x000000071e007c11 */ /* 0x040fe4000f8e18ff */
[----:B------:R-:W-:Y:S02]  /*39d0*/  SHF.L.U32 R3, R29, 0x1f, RZ ;  /* 0x0000001f1d037819 */ /* 0x000fe400000006ff */
[----:B------:R-:W-:Y:S02]  /*39e0*/  LEA R24, R30, UR7, 0x4 ;  /* 0x000000071e187c11 */ /* 0x000fe4000f8e20ff */
[----:B--2---:R-:W2:Y:S02]  /*39f0*/  SYNCS.PHASECHK.TRANS64.TRYWAIT P0, [R0+URZ+0x80], R3 ;  /* 0x00008003000075a7 */ /* 0x004ea400080011ff */
[----:B--2---:R-:W-:Y:S05]  /*3a00*/  @!P0 BRA `(.L_x_66) ;  /* 0x0000006000b48947 */ /* 0x004fea0003800000 */
.L_x_143:
[----:B------:R-:W-:Y:S01]  /*3a10*/  ISETP.GE.AND P0, PT, R72, 0x1, PT ;  /* 0x000000014800780c */ /* 0x000fe20003f06270 */
[----:B------:R-:W3:Y:S01]  /*3a20*/  LDS.128 R24, [R24+0xf0] ;  /* 0x0000f00018187984 */ /* 0x000ee20000000c00 */
[----:B--2---:R-:W-:Y:S01]  /*3a30*/  VIADD R0, R0, 0x90 ;  /* 0x0000009000007836 */ /* 0x004fe20000000000 */
[----:B------:R-:W-:Y:S01]  /*3a40*/  @!PT LDS RZ, [RZ] ;  /* 0x00000000fffff984 */ /* 0x000fe20000000800 */
[----:B------:R-:W-:Y:S01]  /*3a50*/  @!PT LDS RZ, [RZ] ;  /* 0x00000000fffff984 */ /* 0x000fe20000000800 */
[----:B------:R-:W-:Y:S01]  /*3a60*/  @!PT LDS RZ, [RZ] ;  /* 0x00000000fffff984 */ /* 0x000fe20000000800 */
[----:B------:R-:W-:Y:S01]  /*3a70*/  @!PT LDS RZ, [RZ] ;  /* 0x00000000fffff984 */ /* 0x000fe20000000800 */
[----:B------:R2:W-:Y:S06]  /*3a80*/  MEMBAR.ALL.CTA ;  /* 0x0000000000007992 */ /* 0x0005ec0000008000 */
[----:B--2---:R-:W2:Y:S01]  /*3a90*/  FENCE.VIEW.ASYNC.S ;  /* 0x00000000000073c6 */ /* 0x004ea20000000000 */
[----:B------:R-:W-:Y:S04]  /*3aa0*/  PRMT R0, RZ, 0x654, R0 ;  /* 0x00000654ff007816 */ /* 0x000fe80000000000 */
[----:B--2---:R2:W-:Y:S01]  /*3ab0*/  SYNCS.ARRIVE.TRANS64.RED.A1T0 RZ, [R0+URZ], RZ ;  /* 0x000000ff00ff79a7 */ /* 0x0045e200081004ff */
[----:B---3--:R-:W-:Y:S11]  /*3ac0*/  LOP3.LUT P3, RZ, R26, 0x1, RZ, 0xc0, !PT ;  /* 0x000000011aff7812 */ /* 0x008ff6000786c0ff */
[----:B------:R-:W-:Y:S02]  /*3ad0*/  @!UPT UIADD3 URZ, UPT, UPT, URZ, URZ, URZ ;  /* 0x000000fffffff290 */ /* 0x000fe4000fffe0ff */
[----:B------:R-:W-:Y:S02]  /*3ae0*/  @P3 MOV R13, R24 ;  /* 0x00000018000d3202 */ /* 0x000fe40000000f00 */
[----:B------:R-:W-:Y:S01]  /*3af0*/  @P3 LOP3.LUT R8, R25, 0xffff, RZ, 0xc0, !PT ;  /* 0x0000ffff19083812 */ /* 0x000fe200078ec0ff */
[----:B--2---:R-:W-:Y:S06]  /*3b00*/  @!P0 BRA `(.L_x_67) ;  /* 0x0000000000a48947 */ /* 0x004fec0003800000 */
[----:B-1----:R-:W-:Y:S01]  /*3b10*/  IMAD.HI.U32 R35, R22, R7, RZ ;  /* 0x0000000716237227 */ /* 0x002fe200078e00ff */
[----:B------:R-:W-:Y:S02]  /*3b20*/  ISETP.NE.AND P0, PT, R6, 0x1, PT ;  /* 0x000000010600780c */ /* 0x000fe40003f05270 */
[----:B------:R-:W-:Y:S01]  /*3b30*/  ISETP.NE.AND P2, PT, R72, 0x1, PT ;  /* 0x000000014800780c */ /* 0x000fe20003f45270 */
[----:B----4-:R-:W-:Y:S01]  /*3b40*/  IMAD.HI.U32 R34, R19, R16, RZ ;  /* 0x0000001013227227 */ /* 0x010fe200078e00ff */
[----:B------:R-:W-:Y:S02]  /*3b50*/  SHF.R.U32.HI R35, RZ, R18, R35 ;  /* 0x00000012ff237219 */ /* 0x000fe40000011623 */
[----:B------:R-:W-:Y:S01]  /*3b60*/  ISETP.NE.AND P4, PT, R2, 0x1, PT ;  /* 0x000000010200780c */ /* 0x000fe20003f85270 */
[----:B------:R-:W-:Y:S01]  /*3b70*/  IMAD.HI.U32 R36, R13, R16, RZ ;  /* 0x000000100d247227 */ /* 0x000fe200078e00ff */
[----:B------:R-:W-:Y:S02]  /*3b80*/  SHF.R.U32.HI R34, RZ, R17, R34 ;  /* 0x00000011ff227219 */ /* 0x000fe40000011622 */
[----:B------:R-:W-:Y:S01]  /*3b90*/  SEL R3, R22, R35, !P0 ;  /* 0x0000002316037207 */ /* 0x000fe20004000000 */
[C---:B------:R-:W-:Y:S01]  /*3ba0*/  IMAD.HI.U32 R35, R8.reuse, R7, RZ ;  /* 0x0000000708237227 */ /* 0x040fe200078e00ff */
[----:B------:R-:W-:Y:S02]  /*3bb0*/  SEL R11, R19, R34, !P4 ;  /* 0x00000022130b7207 */ /* 0x000fe40006000000 */
[----:B------:R-:W-:Y:S01]  /*3bc0*/  SHF.R.U32.HI R36, RZ, R17, R36 ;  /* 0x00000011ff247219 */ /* 0x000fe20000011624 */
[----:B------:R-:W-:Y:S01]  /*3bd0*/  IMAD.HI.U32 R38, R3, R4, RZ ;  /* 0x0000000403267227 */ /* 0x000fe200078e00ff */
[----:B------:R-:W-:Y:S03]  /*3be0*/  SHF.R.U32.HI R35, RZ, R18, R35 ;  /* 0x00000012ff237219 */ /* 0x000fe60000011623 */
[----:B------:R-:W-:Y:S01]  /*3bf0*/  IMAD.HI.U32 R34, R11, R4, RZ ;  /* 0x000000040b227227 */ /* 0x000fe200078e00ff */
[----:B------:R-:W-:Y:S02]  /*3c00*/  @P2 SHF.R.U32.HI R3, RZ, R5, R38 ;  /* 0x00000005ff032219 */ /* 0x000fe40000011626 */
[----:B------:R-:W-:Y:S02]  /*3c10*/  SEL R9, R8, R35, !P0 ;  /* 0x0000002308097207 */ /* 0x000fe40004000000 */
[----:B------:R-:W-:Y:S01]  /*3c20*/  @P2 SHF.R.U32.HI R11, RZ, R5, R34 ;  /* 0x00000005ff0b2219 */ /* 0x000fe20000011622 */
[C---:B------:R-:W-:Y:S01]  /*3c30*/  IMAD R10, R72.reuse, R3, RZ ;  /* 0x00000003480a7224 */ /* 0x040fe200078e02ff */
[----:B------:R-:W-:Y:S01]  /*3c40*/  SEL R3, R13, R36, !P4 ;  /* 0x000000240d037207 */ /* 0x000fe20006000000 */
[C---:B------:R-:W-:Y:S03]  /*3c50*/  IMAD.HI.U32 R14, R9.reuse, R4, RZ ;  /* 0x00000004090e7227 */ /* 0x040fe600078e00ff */
[----:B------:R-:W-:Y:S01]  /*3c60*/  ISETP.GE.AND P0, PT, R9, R10, PT ;  /* 0x0000000a0900720c */ /* 0x000fe20003f06270 */
[C---:B------:R-:W-:Y:S01]  /*3c70*/  IMAD R12, R72.reuse, R11, RZ ;  /* 0x0000000b480c7224 */ /* 0x040fe200078e02ff */
[-C--:B------:R-:W-:Y:S04]  /*3c80*/  SHF.R.U32.HI R14, RZ, R5.reuse, R14 ;  /* 0x00000005ff0e7219 */ /* 0x080fe8000001160e */
[----:B------:R-:W-:Y:S02]  /*3c90*/  ISETP.GE.OR P0, PT, R3, R12, P0 ;  /* 0x0000000c0300720c */ /* 0x000fe40000706670 */
[----:B------:R-:W-:Y:S05]  /*3ca0*/  SEL R15, R9, R14, !P2 ;  /* 0x0000000e090f7207 */ /* 0x000fea0005000000 */
[----:B------:R-:W-:Y:S04]  /*3cb0*/  IMAD.MOV R14, RZ, RZ, -R15 ;  /* 0x000000ffff0e7224 */ /* 0x000fe800078e0a0f */
[----:B------:R-:W-:Y:S02]  /*3cc0*/  IMAD R14, R72, R14, R9 ;  /* 0x0000000e480e7224 */ /* 0x000fe400078e0209 */
[C---:B------:R-:W-:Y:S05]  /*3cd0*/  @!P0 IMAD.HI.U32 R10, R3.reuse, R4, RZ ;  /* 0x00000004030a8227 */ /* 0x040fea00078e00ff */
[----:B------:R-:W-:Y:S04]  /*3ce0*/  @!P0 SHF.R.U32.HI R10, RZ, R5, R10 ;  /* 0x00000005ff0a8219 */ /* 0x000fe8000001160a */
[----:B------:R-:W-:Y:S01]  /*3cf0*/  @!P0 SEL R0, R3, R10, !P2 ;  /* 0x0000000a03008207 */ /* 0x000fe20005000000 */
[----:B------:R-:W-:Y:S03]  /*3d00*/  IMAD.MOV R10, RZ, RZ, -R3 ;  /* 0x000000ffff0a7224 */ /* 0x000fe600078e0a03 */
[----:B------:R-:W-:Y:S01]  /*3d10*/  @!P0 IADD3 R15, PT, PT, R15, -R0, RZ ;  /* 0x800000000f0f8210 */ /* 0x000fe20007ffe0ff */
[----:B------:R-:W-:Y:S01]  /*3d20*/  @!P0 IMAD R0, R11, R14, R0 ;  /* 0x0000000e0b008224 */ /* 0x000fe200078e0200 */
[----:B------:R-:W-:Y:S01]  /*3d30*/  IADD3 R11, PT, PT, -R9, RZ, RZ ;  /* 0x000000ff090b7210 */ /* 0x000fe20007ffe1ff */
[----:B------:R-:W-:Y:S02]  /*3d40*/  IMAD R13, R2, R10, R13 ;  /* 0x0000000a020d7224 */ /* 0x000fe400078e020d */
[----:B------:R-:W-:Y:S02]  /*3d50*/  @!P0 IMAD R9, R15, R72, R3 ;  /* 0x000000480f098224 */ /* 0x000fe400078e0203 */
[----:B------:R-:W-:Y:S02]  /*3d60*/  @!P0 IMAD.MOV.U32 R3, RZ, RZ, R0 ;  /* 0x000000ffff038224 */ /* 0x000fe400078e0000 */
[----:B------:R-:W-:Y:S02]  /*3d70*/  IMAD R8, R6, R11, R8 ;  /* 0x0000000b06087224 */ /* 0x000fe400078e0208 */
[----:B------:R-:W-:Y:S02]  /*3d80*/  IMAD R13, R3, R2, R13 ;  /* 0x00000002030d7224 */ /* 0x000fe400078e020d */
[----:B------:R-:W-:Y:S02]  /*3d90*/  IMAD R8, R9, R6, R8 ;  /* 0x0000000609087224 */ /* 0x000fe400078e0208 */
.L_x_67:
[----:B------:R-:W-:Y:S05]  /*3da0*/  BRA.U UP1, `(.L_x_68) ;  /* 0x0000000101107547 */ /* 0x000fea000b800000 */
[----:B------:R-:W-:Y:S04]  /*3db0*/  MOV R0, UR6 ;  /* 0x0000000600007c02 */ /* 0x000fe80008000f00 */
[----:B------:R-:W-:Y:S04]  /*3dc0*/  SHF.L.U32 R3, R0, 0x1f, RZ ;  /* 0x0000001f00037819 */ /* 0x000fe800000006ff */
[----:B------:R-:W2:Y:S02]  /*3dd0*/  SYNCS.PHASECHK.TRANS64.TRYWAIT P0, [UR7+0x78], R3 ;  /* 0x00007803ff0075a7 */ /* 0x000ea40008001107 */
[----:B--2---:R-:W-:Y:S05]  /*3de0*/  @!P0 BRA `(.L_x_69) ;  /* 0x0000005c00d08947 */ /* 0x004fea0003800000 */
.L_x_68:
[----:B------:R-:W-:Y:S02]  /*3df0*/  R2UR UR27, R21 ;  /* 0x00000000151b72ca */ /* 0x000fe400000e0000 */
[----:B------:R-:W-:Y:S02]  /*3e00*/  R2UR UR26, R20 ;  /* 0x00000000141a72ca */ /* 0x000fe400000e0000 */
[----:B------:R-:W-:Y:S02]  /*3e10*/  ISETP.NE.U32.AND P2, PT, RZ, UR4, PT ;  /* 0x00000004ff007c0c */ /* 0x000fe4000bf45070 */
[----:B------:R-:W-:Y:S02]  /*3e20*/  SHF.L.U32 R12, R31, 0x1f, RZ ;  /* 0x0000001f1f0c7819 */ /* 0x000fe400000006ff */
[----:B------:R-:W-:Y:S05]  /*3e30*/  ISETP.NE.AND.EX P2, PT, RZ, UR5, PT, P2 ;  /* 0x00000005ff007c0c */ /* 0x000fea000bf45320 */
[----:B------:R-:W-:Y:S02]  /*3e40*/  USHF.L.U32 UR27, UR27, 0x7, URZ ;  /* 0x000000071b1b7899 */ /* 0x000fe400080006ff */
[----:B------:R-:W-:Y:S01]  /*3e50*/  UIMAD UR26, UR26, 0xc0, URZ ;  /* 0x000000c01a1a78a4 */ /* 0x000fe2000f8e02ff */
[----:B------:R-:W-:Y:S11]  /*3e60*/  BRA.U !UP3, `(.L_x_70) ;  /* 0x000000010b347547 */ /* 0x000ff6000b800000 */
[----:B------:R-:W-:Y:S01]  /*3e70*/  UPLOP3.LUT UP0, UPT, UPT, UPT, UP2, 0x80, 0x8 ;  /* 0x000000000008789c */ /* 0x000fe20003f0f020 */
[----:B--2---:R-:W-:Y:S02]  /*3e80*/  HFMA2 R0, -RZ, RZ, 0, 5.9604644775390625e-08 ;  /* 0x00000001ff007431 */ /* 0x004fe400000001ff */
[----:B------:R-:W-:Y:S03]  /*3e90*/  IMAD.MOV.U32 R155, RZ, RZ, 0x1 ;  /* 0x00000001ff9b7424 */ /* 0x000fe600078e00ff */
[----:B------:R-:W-:Y:S05]  /*3ea0*/  PLOP3.LUT P0, PT, PT, PT, UP0, 0x80, 0x8 ;  /* 0x000000000008781c */ /* 0x000fea0003f0f008 */
[----:B------:R-:W2:Y:S01]  /*3eb0*/  @UP0 LDCU.64 UR10, c[0x0][0x888] ;  /* 0x00011100ff0a07ac */ /* 0x000ea20008000a00 */
[----:B------:R-:W-:Y:S07]  /*3ec0*/  @UP0 UIMAD UR8, UR36, UR4, URZ ;  /* 0x00000004240802a4 */ /* 0x000fee000f8e02ff */
[----:B------:R-:W-:Y:S01]  /*3ed0*/  @!P0 PRMT R155, R0, 0x7610, R155 ;  /* 0x00007610009b8816 */ /* 0x000fe2000000009b */
[----:B--2---:R-:W-:Y:S03]  /*3ee0*/  @UP0 UIMAD.WIDE UR10, UR8, 0x4, UR10 ;  /* 0x00000004080a08a5 */ /* 0x004fe6000f8e020a */
[----:B------:R-:W2:Y:S03]  /*3ef0*/  @!UP0 LDCU UR8, c[0x0][0x880] ;  /* 0x00011000ff0887ac */ /* 0x000ea60008000800 */
[----:B------:R-:W-:Y:S01]  /*3f00*/  IMAD.U32 R10, RZ, RZ, UR10 ;  /* 0x0000000aff0a7e24 */ /* 0x000fe2000f8e00ff */
[----:B------:R-:W-:Y:S05]  /*3f10*/  MOV R11, UR11 ;  /* 0x0000000b000b7c02 */ /* 0x000fea0008000f00 */
[----:B-----5:R3:W5:Y:S02]  /*3f20*/  @P0 LDG.E R81, desc[UR46][R10.64] ;  /* 0x0000002e0a510981 */ /* 0x020764000c1e1900 */
[----:B--23--:R-:W-:Y:S07]  /*3f30*/  @!P0 IMAD.U32 R81, RZ, RZ, UR8 ;  /* 0x00000008ff518e24 */ /* 0x00cfee000f8e00ff */
.L_x_70:
[----:B-----5:R-:W-:Y:S01]  /*3f40*/  @!P2 FSETP.EQ.AND P0, PT, R81, RZ, PT ;  /* 0x000000ff5100a20b */ /* 0x020fe20003f02000 */
[----:B------:R-:W-:Y:S01]  /*3f50*/  @!UPT UIADD3 URZ, UPT, UPT, URZ, URZ, URZ ;  /* 0x000000fffffff290 */ /* 0x000fe2000fffe0ff */
[----:B------:R-:W-:Y:S11]  /*3f60*/  @!P2 BRA `(.L_x_71) ;  /* 0x000000000014a947 */ /* 0x000ff60003800000 */
[----:B------:R-:W-:Y:S02]  /*3f70*/  LOP3.LUT P2, RZ, R155, 0xff, RZ, 0xc0, !PT ;  /* 0x000000ff9bff7812 */ /* 0x000fe4000784c0ff */
[----:B------:R-:W-:Y:S04]  /*3f80*/  PLOP3.LUT P0, PT, PT, PT, UP0, 0x80, 0x8 ;  /* 0x000000000008781c */ /* 0x000fe80003f0f008 */
[----:B------:R-:W-:Y:S07]  /*3f90*/  PLOP3.LUT P0, PT, P0, PT, PT, 0x8, 0x80 ;  /* 0x000000000080781c */ /* 0x000fee000070e170 */
[----:B------:R-:W-:Y:S11]  /*3fa0*/  @P2 FSETP.EQ.AND P0, PT, R81, RZ, PT ;  /* 0x000000ff5100220b */ /* 0x000ff60003f02000 */
[----:B------:R-:W-:Y:S02]  /*3fb0*/  @!UPT UIADD3 URZ, UPT, UPT, URZ, URZ, URZ ;  /* 0x000000fffffff290 */ /* 0x000fe4000fffe0ff */
.L_x_71:
[----:B------:R-:W3:Y:S01]  /*3fc0*/  SYNCS.PHASECHK.TRANS64.TRYWAIT P2, [UR7+0x58], R12 ;  /* 0x0000580cff0075a7 */ /* 0x000ee20008041107 */
[----:B------:R-:W-:Y:S04]  /*3fd0*/  ELECT P4, URZ, PT ;  /* 0x0000000000ff782f */ /* 0x000fe80003880000 */
[----:B------:R-:W-:Y:S11]  /*3fe0*/  PLOP3.LUT P4, PT, P0, P4, PT, 0xf2, 0x2f ;  /* 0x00000000002f781c */ /* 0x000ff60000789e72 */
[----:B------:R-:W-:Y:S02]  /*3ff0*/  @!UPT UIADD3 URZ, UPT, UPT, URZ, URZ, URZ ;  /* 0x000000fffffff290 */ /* 0x000fe4000fffe0ff */
[----:B-1----:R-:W-:Y:S05]  /*4000*/  @!P4 IADD3 R9, P0, PT, R32, 0x580, RZ ;  /* 0x000005802009c810 */ /* 0x002fea0007f1e0ff */
[----:B--2---:R-:W-:Y:S01]  /*4010*/  @!P4 IMAD.X R0, RZ, RZ, R33, P0 ;  /* 0x000000ffff00c224 */ /* 0x004fe200000e0621 */
[----:B---3--:R-:W-:Y:S07]  /*4020*/  @!P2 BRA `(.L_x_72) ;  /* 0x0000005c0058a947 */ /* 0x008fee0003800000 */
.L_x_146:
[----:B------:R-:W-:Y:S01]  /*4030*/  @!P4 R2UR UR8, R0 ;  /* 0x000000000008c2ca */ /* 0x000fe200000e0000 */
[----:B------:R-:W-:Y:S01]  /*4040*/  VOTEU.ALL UP1, P4 ;  /* 0x0000000000ff7886 */ /* 0x000fe20002020000 */
[----:B------:R-:W-:Y:S01]  /*4050*/  @!P4 R2UR UR9, R9 ;  /* 0x000000000909c2ca */ /* 0x000fe200000e0000 */
[----:B------:R-:W-:Y:S01]  /*4060*/  @!P4 IMAD.MOV.U32 R0, RZ, RZ, 0x4000 ;  /* 0x00004000ff00c424 */ /* 0x000fe200078e00ff */
[----:B------:R-:W-:Y:S01]  /*4070*/  UMOV UR10, 0x0 ;  /* 0x00000000000a7882 */ /* 0x000fe20000000000 */
[----:B------:R-:W-:Y:S01]  /*4080*/  UMOV UR11, 0x10000000 ;  /* 0x10000000000b7882 */ /* 0x000fe20000000000 */
[----:B------:R-:W-:Y:S01]  /*4090*/  @!UP1 UIADD3 UR24, UPT, UPT, UR7, 0x400, URZ ;  /* 0x0000040007189890 */ /* 0x000fe2000fffe0ff */
[----:B------:R-:W-:Y:S01]  /*40a0*/  @!P4 IADD3 R21, P0, PT, R32, 0x580, RZ ;  /* 0x000005802015c810 */ /* 0x000fe20007f1e0ff */
[----:B------:R-:W-:Y:S01]  /*40b0*/  VOTEU.ALL UP1, P4 ;  /* 0x0000000000ff7886 */ /* 0x000fe20002020000 */
[----:B------:R-:W-:Y:S03]  /*40c0*/  UMOV UR28, UR36 ;  /* 0x00000024001c7c82 */ /* 0x000fe60008000000 */
[----:B------:R-:W-:Y:S02]  /*40d0*/  @!P4 IMAD.X R20, RZ, RZ, R33, P0 ;  /* 0x000000ffff14c224 */ /* 0x000fe400000e0621 */
[----:B------:R-:W-:Y:S01]  /*40e0*/  IMAD.U32 R11, RZ, RZ, UR8 ;  /* 0x00000008ff0b7e24 */ /* 0x000fe2000f8e00ff */
[----:B------:R-:W-:Y:S01]  /*40f0*/  UPRMT UR8, UR37, 0x654, UR25 ;  /* 0x0000065425087896 */ /* 0x000fe20008000019 */
[----:B------:R-:W-:Y:S03]  /*4100*/  IMAD.U32 R10, RZ, RZ, UR9 ;  /* 0x00000009ff0a7e24 */ /* 0x000fe6000f8e00ff */
[----:B------:R-:W-:Y:S02]  /*4110*/  @!P4 R2UR UR15, R11 ;  /* 0x000000000b0fc2ca */ /* 0x000fe400000e0000 */
[----:B------:R-:W-:Y:S11]  /*4120*/  @!P4 R2UR UR14, R10 ;  /* 0x000000000a0ec2ca */ /* 0x000ff600000e0000 */
[----:B------:R-:W-:Y:S02]  /*4130*/  @!UPT UIADD3 URZ, UPT, UPT, URZ, URZ, URZ ;  /* 0x000000fffffff290 */ /* 0x000fe4000fffe0ff */
[----:B------:R2:W-:Y:S01]  /*4140*/  @!UP1 UTMALDG.3D [UR24], [UR14], desc[UR10] ;  /* 0x00000a180e0095b4 */ /* 0x0005e20008011000 */
[----:B------:R2:W-:Y:S01]  /*4150*/  @!P4 SYNCS.ARRIVE.TRANS64.RED.A0TR RZ, [UR7+0x40], R0 ;  /* 0x00004000ffffc9a7 */ /* 0x0005e20008300407 */
[----:B------:R-:W-:Y:S01]  /*4160*/  SYNCS.ARRIVE.TRANS64.RED.A1T0 RZ, [UR8], RZ ;  /* 0x000000ffffff79a7 */ /* 0x000fe20008100408 */
[----:B------:R-:W3:Y:S02]  /*4170*/  SYNCS.PHASECHK.TRANS64.TRYWAIT P2, [UR7+0x60], R12 ;  /* 0x0000600cff0075a7 */ /* 0x000ee40008041107 */
[----:B--23--:R-:W-:Y:S05]  /*4180*/  @!P2 BRA `(.L_x_73) ;  /* 0x0000005c0018a947 */ /* 0x00cfea0003800000 */
.L_x_148:
[----:B------:R-:W2:Y:S01]  /*4190*/  LDC.64 R14, c[0x0][0xb10] ;  /* 0x0002c400ff0e7b82 */ /* 0x000ea20000000a00 */
[----:B------:R-:W-:Y:S01]  /*41a0*/  @!P4 R2UR UR8, R20 ;  /* 0x000000001408c2ca */ /* 0x000fe200000e0000 */
[----:B------:R-:W-:Y:S01]  /*41b0*/  VOTEU.ALL UP1, P4 ;  /* 0x0000000000ff7886 */ /* 0x000fe20002020000 */
[----:B------:R-:W-:Y:S01]  /*41c0*/  @!P4 R2UR UR9, R21 ;  /* 0x000000001509c2ca */ /* 0x000fe200000e0000 */
[----:B------:R-:W-:Y:S01]  /*41d0*/  UMOV UR10, 0x0 ;  /* 0x00000000000a7882 */ /* 0x000fe20000000000 */
[----:B------:R-:W-:Y:S03]  /*41e0*/  UMOV UR11, 0x10000000 ;  /* 0x10000000000b7882 */ /* 0x000fe60000000000 */
[----:B------:R-:W3:Y:S01]  /*41f0*/  LDC.64 R10, c[0x0][0xb18] ;  /* 0x0002c600ff0a7b82 */ /* 0x000ee20000000a00 */
[----:B------:R-:W-:Y:S01]  /*4200*/  @!UP1 UIADD3 UR18, UPT, UPT, UR26, 0x40, URZ ;  /* 0x000000401a129890 */ /* 0x000fe2000fffe0ff */
[----:B------:R-:W-:Y:S01]  /*4210*/  @P3 SHF.R.U32.HI R28, RZ, 0x10, R25 ;  /* 0x00000010ff1c3819 */ /* 0x000fe20000011619 */
[----:B------:R-:W-:Y:S01]  /*4220*/  @!UP1 UIADD3 UR16, UPT, UPT, UR7, 0x4400, URZ ;  /* 0x0000440007109890 */ /* 0x000fe2000fffe0ff */
[----:B------:R-:W-:Y:S01]  /*4230*/  VIADD R30, R30, 0x1 ;  /* 0x000000011e1e7836 */ /* 0x000fe20000000000 */
[----:B------:R-:W-:Y:S03]  /*4240*/  VOTEU.ALL UP1, P4 ;  /* 0x0000000000ff7886 */ /* 0x000fe60002020000 */
[----:B------:R-:W5:Y:S01]  /*4250*/  @!P1 LDC R0, c[0x0][0xb20] ;  /* 0x0002c800ff009b82 */ /* 0x000f620000000800 */
[----:B------:R-:W-:Y:S01]  /*4260*/  UMOV UR19, UR27 ;  /* 0x0000001b00137c82 */ /* 0x000fe20008000000 */
[----:B------:R-:W-:Y:S01]  /*4270*/  IMAD.U32 R21, RZ, RZ, UR8 ;  /* 0x00000008ff157e24 */ /* 0x000fe2000f8e00ff */
[----:B------:R-:W-:Y:S05]  /*4280*/  UMOV UR20, UR36 ;  /* 0x0000002400147c82 */ /* 0x000fea0008000000 */
[----:B-1----:R-:W1:Y:S01]  /*4290*/  @!P1 LDC R3, c[0x0][0xb0c] ;  /* 0x0002c300ff039b82 */ /* 0x002e620000000800 */
[----:B------:R-:W-:Y:S01]  /*42a0*/  IMAD.U32 R20, RZ, RZ, UR9 ;  /* 0x00000009ff147e24 */ /* 0x000fe2000f8e00ff */
[----:B------:R-:W-:Y:S01]  /*42b0*/  UPRMT UR8, UR37, 0x654, UR17 ;  /* 0x0000065425087896 */ /* 0x000fe20008000011 */
[----:B------:R-:W-:Y:S03]  /*42c0*/  @!P4 R2UR UR15, R21 ;  /* 0x00000000150fc2ca */ /* 0x000fe600000e0000 */
[----:B------:R-:W-:Y:S01]  /*42d0*/  @!P4 R2UR UR14, R20 ;  /* 0x00000000140ec2ca */ /* 0x000fe200000e0000 */
[----:B------:R-:W-:Y:S11]  /*42e0*/  @!P4 IMAD.MOV.U32 R20, RZ, RZ, 0x4000 ;  /* 0x00004000ff14c424 */ /* 0x000ff600078e00ff */
[----:B------:R-:W-:Y:S01]  /*42f0*/  @!UPT UIADD3 URZ, UPT, UPT, URZ, URZ, URZ ;  /* 0x000000fffffff290 */ /* 0x000fe2000fffe0ff */
[----:B------:R1:W-:Y:S01]  /*4300*/  @!UP1 UTMALDG.3D [UR16], [UR14], desc[UR10] ;  /* 0x00000a100e0095b4 */ /* 0x0003e20008011000 */
[----:B------:R1:W-:Y:S02]  /*4310*/  @!P4 SYNCS.ARRIVE.TRANS64.RED.A0TR RZ, [UR7+0x48], R20 ;  /* 0x00004814ffffc9a7 */ /* 0x0003e40008300407 */
[----:B-1----:R-:W-:Y:S01]  /*4320*/  @!P1 ISETP.NE.AND P2, PT, R3, 0x1, PT ;  /* 0x000000010300980c */ /* 0x002fe20003f45270 */
[C---:B--2---:R-:W-:Y:S01]  /*4330*/  @!P1 IMAD.HI.U32 R14, R13.reuse, R14, RZ ;  /* 0x0000000e0d0e9227 */ /* 0x044fe200078e00ff */
[----:B---3--:R-:W-:Y:S03]  /*4340*/  @!P1 ISETP.NE.AND P0, PT, R10, 0x1, PT ;  /* 0x000000010a00980c */ /* 0x008fe60003f05270 */
[C---:B------:R-:W-:Y:S01]  /*4350*/  @!P1 IMAD.HI.U32 R11, R8.reuse, R11, RZ ;  /* 0x0000000b080b9227 */ /* 0x040fe200078e00ff */
[----:B------:R-:W-:Y:S04]  /*4360*/  @!P1 SHF.R.U32.HI R14, RZ, R15, R14 ;  /* 0x0000000fff0e9219 */ /* 0x000fe8000001160e */
[----:B-----5:R-:W-:Y:S01]  /*4370*/  @!P1 SHF.R.U32.HI R9, RZ, R0, R11 ;  /* 0x00000000ff099219 */ /* 0x020fe2000001160b */
[----:B------:R-:W-:Y:S01]  /*4380*/  SYNCS.ARRIVE.TRANS64.RED.A1T0 RZ, [UR8], RZ ;  /* 0x000000ffffff79a7 */ /* 0x000fe20008100408 */
[----:B------:R-:W-:Y:S02]  /*4390*/  @!P1 SEL R14, R13, R14, !P2 ;  /* 0x0000000e0d0e9207 */ /* 0x000fe40005000000 */
[----:B------:R-:W-:Y:S01]  /*43a0*/  @!P1 SEL R9, R8, R9, !P0 ;  /* 0x0000000908099207 */ /* 0x000fe20004000000 */
[----:B------:R-:W1:Y:S04]  /*43b0*/  SYNCS.PHASECHK.TRANS64.TRYWAIT P5, [UR7+0x68], R12 ;  /* 0x0000680cff0075a7 */ /* 0x000e6800080a1107 */
[----:B------:R-:W-:Y:S02]  /*43c0*/  @!P1 IMAD.IADD R0, R9, 0x1, -R14 ;  /* 0x0000000109009824 */ /* 0x000fe400078e0a0e */
[----:B------:R-:W-:Y:S02]  /*43d0*/  @!P1 IMAD.IADD R9, R14, 0x1, -R9 ;  /* 0x000000010e099824 */ /* 0x000fe400078e0a09 */
[----:B------:R-:W-:Y:S02]  /*43e0*/  @!P1 IMAD R13, R0, R3, R13 ;  /* 0x00000003000d9224 */ /* 0x000fe400078e020d */
[----:B------:R-:W-:Y:S01]  /*43f0*/  @!P1 IMAD R8, R9, R10, R8 ;  /* 0x0000000a09089224 */ /* 0x000fe200078e0208 */
[----:B-1----:R-:W-:Y:S06]  /*4400*/  @!P5 BRA `(.L_x_74) ;  /* 0x000000580090d947 */ /* 0x002fec0003800000 */
.L_x_150:
[----:B-1----:R-:W-:Y:S01]  /*4410*/  @!P4 IADD3 R3, P0, PT, R32, 0x580, RZ ;  /* 0x000005802003c810 */ /* 0x002fe20007f1e0ff */
[----:B------:R-:W-:Y:S01]  /*4420*/  VOTEU.ALL UP1, P4 ;  /* 0x0000000000ff7886 */ /* 0x000fe20002020000 */
[----:B------:R-:W-:Y:S01]  /*4430*/  UMOV UR18, 0x0 ;  /* 0x0000000000127882 */ /* 0x000fe20000000000 */
[----:B------:R-:W-:Y:S01]  /*4440*/  UMOV UR19, 0x10000000 ;  /* 0x1000000000137882 */ /* 0x000fe20000000000 */
[----:B------:R-:W-:Y:S01]  /*4450*/  @!P4 R2UR UR9, R3 ;  /* 0x000000000309c2ca */ /* 0x000fe200000e0000 */
[----:B------:R-:W-:Y:S01]  /*4460*/  @!P4 IMAD.X R0, RZ, RZ, R33, P0 ;  /* 0x000000ffff00c224 */ /* 0x000fe200000e0621 */
[----:B------:R-:W-:Y:S01]  /*4470*/  @!UP1 UIADD3 UR10, UPT, UPT, UR26, 0x80, URZ ;  /* 0x000000801a0a9890 */ /* 0x000fe2000fffe0ff */
[----:B------:R-:W-:Y:S01]  /*4480*/  ISETP.NE.AND P0, PT, R30, 0x2, PT ;  /* 0x000000021e00780c */ /* 0x000fe20003f05270 */
[----:B------:R-:W-:Y:S01]  /*4490*/  UMOV UR11, UR27 ;  /* 0x0000001b000b7c82 */ /* 0x000fe20008000000 */
[----:B------:R-:W-:Y:S01]  /*44a0*/  UMOV UR12, UR36 ;  /* 0x00000024000c7c82 */ /* 0x000fe20008000000 */
[----:B------:R-:W-:Y:S01]  /*44b0*/  @!P4 R2UR UR8, R0 ;  /* 0x000000000008c2ca */ /* 0x000fe200000e0000 */
[----:B------:R-:W-:Y:S01]  /*44c0*/  IMAD.IADD R20, R8, 0x1, R154 ;  /* 0x0000000108147824 */ /* 0x000fe200078e029a */
[----:B------:R-:W-:Y:S01]  /*44d0*/  @P3 R2UR UR36, R28 ;  /* 0x000000001c2432ca */ /* 0x000fe200000e0000 */
[----:B------:R-:W-:Y:S01]  /*44e0*/  IMAD.IADD R21, R13, 0x1, R156 ;  /* 0x000000010d157824 */ /* 0x000fe200078e029c */
[----:B------:R-:W-:Y:S02]  /*44f0*/  SEL R0, RZ, 0x1, P0 ;  /* 0x00000001ff007807 */ /* 0x000fe40000000000 */
[----:B------:R-:W-:Y:S01]  /*4500*/  LOP3.LUT R31, R31, 0x1, RZ, 0x3c, !PT ;  /* 0x000000011f1f7812 */ /* 0x000fe200078e3cff */
[----:B------:R-:W-:Y:S01]  /*4510*/  IMAD.U32 R10, RZ, RZ, UR9 ;  /* 0x00000009ff0a7e24 */ /* 0x000fe2000f8e00ff */
[----:B------:R-:W-:Y:S01]  /*4520*/  @!UP1 UIADD3 UR9, UPT, UPT, UR7, 0x50, URZ ;  /* 0x0000005007099890 */ /* 0x000fe2000fffe0ff */
[----:B------:R-:W-:Y:S02]  /*4530*/  LOP3.LUT R29, R29, R0, RZ, 0x3c, !PT ;  /* 0x000000001d1d7212 */ /* 0x000fe400078e3cff */
[----:B------:R-:W-:Y:S02]  /*4540*/  SEL R30, R30, RZ, P0 ;  /* 0x000000ff1e1e7207 */ /* 0x000fe40000000000 */
[----:B------:R-:W-:Y:S01]  /*4550*/  IMAD.U32 R11, RZ, RZ, UR8 ;  /* 0x00000008ff0b7e24 */ /* 0x000fe2000f8e00ff */
[----:B------:R-:W-:Y:S01]  /*4560*/  @!P4 R2UR UR14, R10 ;  /* 0x000000000a0ec2ca */ /* 0x000fe200000e0000 */
[----:B------:R-:W-:Y:S01]  /*4570*/  @!UP1 UIADD3 UR8, UPT, UPT, UR7, 0x8400, URZ ;  /* 0x0000840007089890 */ /* 0x000fe2000fffe0ff */
[----:B------:R-:W-:Y:S02]  /*4580*/  VOTEU.ALL UP1, P4 ;  /* 0x0000000000ff7886 */ /* 0x000fe40002020000 */
[----:B------:R-:W-:Y:S11]  /*4590*/  @!P4 R2UR UR15, R11 ;  /* 0x000000000b0fc2ca */ /* 0x000ff600000e0000 */
[----:B------:R-:W-:Y:S02]  /*45a0*/  @!UPT UIADD3 URZ, UPT, UPT, URZ, URZ, URZ ;  /* 0x000000fffffff290 */ /* 0x000fe4000fffe0ff */
[----:B------:R2:W-:Y:S01]  /*45b0*/  @!UP1 UTMALDG.3D [UR8], [UR14], desc[UR18] ;  /* 0x000012080e0095b4 */ /* 0x0005e20008011000 */
[----:B------:R2:W-:Y:S01]  /*45c0*/  @!P4 SYNCS.ARRIVE.TRANS64.RED.A0TR RZ, [UR7+0x50], R23 ;  /* 0x00005017ffffc9a7 */ /* 0x0005e20008300407 */
[----:B------:R-:W-:Y:S01]  /*45d0*/  UPLOP3.LUT UP1, UPT, UPT, UPT, UPT, 0x80, 0x8 ;  /* 0x000000000008789c */ /* 0x000fe20003f2f070 */
[----:B------:R-:W-:Y:S01]  /*45e0*/  SYNCS.ARRIVE.TRANS64.RED.A1T0 RZ, [UR13], RZ ;  /* 0x000000ffffff79a7 */ /* 0x000fe2000810040d */
[----:B------:R-:W-:Y:S09]  /*45f0*/  @P3 BRA `(.L_x_75) ;  /* 0xfffffff000f03947 */ /* 0x000ff2000383ffff */
[----:B------:R-:W-:-:S04]  /*4600*/  SHF.L.U32 R3, R31, 0x1f, RZ ;  /* 0x0000001f1f037819 */ /* 0x000fc800000006ff */
[----:B------:R-:W1:Y:S02]  /*4610*/  SYNCS.PHASECHK.TRANS64.TRYWAIT P0, [UR7+0x58], R3 ;  /* 0x00005803ff0075a7 */ /* 0x000e640008001107 */
[----:B-1----:R-:W-:Y:S05]  /*4620*/  @!P0 BRA `(.L_x_76) ;  /* 0x0000005800208947 */ /* 0x002fea0003800000 */
.L_x_152:
[----:B------:R-:W3:Y:S02]  /*4630*/  SYNCS.PHASECHK.TRANS64.TRYWAIT P0, [UR7+0x60], R3 ;  /* 0x00006003ff0075a7 */ /* 0x000ee40008001107 */
[----:B---3--:R-:W-:Y:S05]  /*4640*/  @!P0 BRA `(.L_x_77) ;  /* 0x0000005800308947 */ /* 0x008fea0003800000 */
.L_x_154:
[----:B-1----:R-:W-:-:S07]  /*4650*/  MOV R0, UR7 ;  /* 0x0000000700007c02 */ /* 0x002fce0008000f00 */
.L_x_78:
[----:B-1----:R-:W-:-:S04]  /*4660*/  SHF.L.U32 R3, R31, 0x1f, RZ ;  /* 0x0000001f1f037819 */ /* 0x002fc800000006ff */
[----:B------:R1:W3:Y:S03]  /*4670*/  SYNCS.PHASECHK.TRANS64.TRYWAIT P0, [R0+URZ+0x68], R3 ;  /* 0x00006803000075a7 */ /* 0x0002e600080011ff */
[----:B---3--:R-:W-:Y:S05]  /*4680*/  @!P0 NANOSLEEP.SYNCS 0x989680 ;  /* 0x009896800000895d */ /* 0x008fea0003900000 */
[----:B------:R-:W3:Y:S02]  /*4690*/  @!P0 SYNCS.PHASECHK.TRANS64 P0, [R0+URZ+0x68], R3 ;  /* 0x00006803000085a7 */ /* 0x000ee400080010ff */
[----:B--23--:R-:W-:Y:S05]  /*46a0*/  @P0 EXIT ;  /* 0x000000000000094d */ /* 0x00cfea0003800000 */
[----:B------:R-:W-:Y:S05]  /*46b0*/  BRA `(.L_x_78) ;  /* 0xfffffffc00e87947 */ /* 0x000fea000383ffff */
.L_x_65:
[----:B------:R-:W-:-:S06]  /*46c0*/  UISETP.GE.AND UP1, UPT, UR8, 0x4, UPT ;  /* 0x000000040800788c */ /* 0x000fcc000bf26270 */
[----:B------:R-:W-:-:S13]  /*46d0*/  PLOP3.LUT P0, PT, PT, PT, UP1, 0x80, 0x8 ;  /* 0x000000000008781c */ /* 0x000fda0003f0f018 */
[----:B------:R-:W-:Y:S05]  /*46e0*/  @!P0 EXIT ;  /* 0x000000000000894d */ /* 0x000fea0003800000 */
[----:B------:R-:W-:Y:S01]  /*46f0*/  BAR.SYNC.DEFER_BLOCKING 0x6, 0xa0 ;  /* 0x0182800000007b1d */ /* 0x000fe20000010000 */
[C---:B------:R-:W-:Y:S01]  /*4700*/  IMAD.SHL.U32 R5, R170.reuse, 0x40, RZ ;  /* 0x00000040aa057824 */ /* 0x040fe200078e00ff */
[C---:B------:R-:W-:Y:S01]  /*4710*/  LOP3.LUT R161, R170.reuse, 0x1, RZ, 0xc0, !PT ;  /* 0x00000001aaa17812 */ /* 0x040fe200078ec0ff */
[C---:B------:R-:W-:Y:S02]  /*4720*/  IMAD.U32 R2, R170.reuse, 0x10000, RZ ;  /* 0x00010000aa027824 */ /* 0x040fe400078e00ff */
[----:B------:R-:W-:Y:S02]  /*4730*/  HFMA2 R167, -RZ, RZ, 0, 5.9604644775390625e-08 ;  /* 0x00000001ffa77431 */ /* 0x000fe400000001ff */
[----:B------:R-:W-:Y:S01]  /*4740*/  IMAD.SHL.U32 R160, R170, 0x8, RZ ;  /* 0x00000008aaa07824 */ /* 0x000fe200078e00ff */
[----:B------:R-:W-:Y:S01]  /*4750*/  UMOV UR48, 0x400 ;  /* 0x0000040000307882 */ /* 0x000fe20000000000 */
[----:B------:R-:W1:Y:S01]  /*4760*/  LDC R159, c[0x0][0x370] ;  /* 0x0000dc00ff9f7b82 */ /* 0x000e620000000800 */
[----:B------:R-:W-:Y:S01]  /*4770*/  ULEA UR48, UR37, UR48, 0x18 ;  /* 0x0000003025307291 */ /* 0x000fe2000f8ec0ff */
[----:B------:R-:W-:Y:S01]  /*4780*/  ISETP.NE.U32.AND P0, PT, R161, 0x1, PT ;  /* 0x00000001a100780c */ /* 0x000fe20003f05070 */
[----:B------:R-:W-:Y:S01]  /*4790*/  IMAD.MOV.U32 R169, RZ, RZ, 0x2 ;  /* 0x00000002ffa97424 */ /* 0x000fe200078e00ff */
[----:B------:R-:W-:Y:S01]  /*47a0*/  LOP3.LUT R7, R5, 0x1c0, RZ, 0xc0, !PT ;  /* 0x000001c005077812 */ /* 0x000fe200078ec0ff */
[----:B------:R-:W-:Y:S01]  /*47b0*/  UIADD3 UR4, UPT, UPT, UR48, 0x400, URZ ;  /* 0x0000040030047890 */ /* 0x000fe2000fffe0ff */
[----:B------:R-:W-:Y:S01]  /*47c0*/  LOP3.LUT R2, R2, 0x600000, RZ, 0xc0, !PT ;  /* 0x0060000002027812 */ /* 0x000fe200078ec0ff */
[----:B------:R-:W-:Y:S01]  /*47d0*/  IMAD.MOV.U32 R168, RZ, RZ, 0x4 ;  /* 0x00000004ffa87424 */ /* 0x000fe200078e00ff */
[----:B------:R-:W2:Y:S01]  /*47e0*/  LDC R74, c[0x0][0xb0c] ;  /* 0x0002c300ff4a7b82 */ /* 0x000ea20000000800 */
[----:B------:R-:W-:Y:S01]  /*47f0*/  R2P PR, R170, 0x6 ;  /* 0x00000006aa007804 */ /* 0x000fe20000000000 */
[----:B------:R-:W-:Y:S01]  /*4800*/  IMAD.MOV.U32 R79, RZ, RZ, RZ ;  /* 0x000000ffff4f7224 */ /* 0x000fe200078e00ff */
[----:B------:R-:W-:Y:S01]  /*4810*/  LOP3.LUT R160, R7, 0x38, R160, 0xf8, !PT ;  /* 0x0000003807a07812 */ /* 0x000fe200078ef8a0 */
[----:B------:R-:W-:Y:S01]  /*4820*/  IMAD.MOV.U32 R166, RZ, RZ, RZ ;  /* 0x000000ffffa67224 */ /* 0x000fe200078e00ff */
[----:B------:R-:W-:Y:S01]  /*4830*/  P2R R0, PR, RZ, 0x1 ;  /* 0x00000001ff007803 */ /* 0x000fe20000000000 */
[----:B------:R-:W-:Y:S01]  /*4840*/  IMAD.MOV.U32 R173, RZ, RZ, RZ ;  /* 0x000000ffffad7224 */ /* 0x000fe200078e00ff */
[----:B------:R-:W-:Y:S01]  /*4850*/  LOP3.LUT R160, R160, 0x1e00, R5, 0xf8, !PT ;  /* 0x00001e00a0a07812 */ /* 0x000fe200078ef805 */
[----:B------:R-:W4:Y:S01]  /*4860*/  LDC R157, c[0x0][0xb20] ;  /* 0x0002c800ff9d7b82 */ /* 0x000f220000000800 */
[----:B------:R-:W3:Y:S01]  /*4870*/  LDS R3, [UR48+0x110] ;  /* 0x00011030ff037984 */ /* 0x000ee20008000800 */
[----:B------:R-:W-:Y:S01]  /*4880*/  LOP3.LUT R170, R170, 0x60, RZ, 0xc0, !PT ;  /* 0x00000060aaaa7812 */ /* 0x000fe200078ec0ff */
[----:B------:R-:W-:Y:S01]  /*4890*/  IMAD.U32 R163, RZ, RZ, UR4 ;  /* 0x00000004ffa37e24 */ /* 0x000fe2000f8e00ff */
[----:B------:R-:W-:Y:S01]  /*48a0*/  MOV R165, RZ ;  /* 0x000000ff00a57202 */ /* 0x000fe20000000f00 */
[----:B------:R-:W1:Y:S01]  /*48b0*/  LDCU.64 UR52, c[0x0][0x348] ;  /* 0x00006900ff3477ac */ /* 0x000e620008000a00 */
[----:B------:R-:W-:-:S02]  /*48c0*/  SEL R169, R169, 0xfffffffe, !P1 ;  /* 0xfffffffea9a97807 */ /* 0x000fc40004800000 */
[----:B------:R-:W1:Y:S01]  /*48d0*/  LDC R73, c[0x0][0xb30] ;  /* 0x0002cc00ff497b82 */ /* 0x000e620000000800 */
[----:B------:R-:W-:Y:S01]  /*48e0*/  SEL R168, R168, 0xfffffffc, !P2 ;  /* 0xfffffffca8a87807 */ /* 0x000fe20005000000 */
[----:B------:R-:W1:Y:S01]  /*48f0*/  LDCU.64 UR38, c[0x0][0x888] ;  /* 0x00011100ff2677ac */ /* 0x000e620008000a00 */
[----:B------:R-:W1:Y:S05]  /*4900*/  LDCU.64 UR44, c[0x0][0x890] ;  /* 0x00011200ff2c77ac */ /* 0x000e6a0008000a00 */
[----:B------:R-:W1:Y:S01]  /*4910*/  LDC.64 R152, c[0x0][0xb10] ;  /* 0x0002c400ff987b82 */ /* 0x000e620000000a00 */
[----:B------:R-:W-:Y:S01]  /*4920*/  UMOV UR50, URZ ;  /* 0x000000ff00327c82 */ /* 0x000fe20008000000 */
[----:B------:R-:W-:-:S06]  /*4930*/  UMOV UR49, URZ ;  /* 0x000000ff00317c82 */ /* 0x000fcc0008000000 */
[----:B------:R-:W1:Y:S08]  /*4940*/  LDC.64 R70, c[0x0][0xb18] ;  /* 0x0002c600ff467b82 */ /* 0x000e700000000a00 */
[----:B------:R-:W1:Y:S08]  /*4950*/  LDC.64 R68, c[0x0][0xb28] ;  /* 0x0002ca00ff447b82 */ /* 0x000e700000000a00 */
[----:B------:R-:W1:Y:S01]  /*4960*/  LDC.64 R150, c[0x0][0x8b0] ;  /* 0x00022c00ff967b82 */ /* 0x000e620000000a00 */
[----:B---3--:R-:W-:-:S07]  /*4970*/  IMAD.IADD R2, R3, 0x1, R2 ;  /* 0x0000000103027824 */ /* 0x008fce00078e0202 */
[----:B------:R-:W3:Y:S08]  /*4980*/  LDC.64 R148, c[0x0][0x8a8] ;  /* 0x00022a00ff947b82 */ /* 0x000ef00000000a00 */
[----:B--2-4-:R-:W1:Y:S02]  /*4990*/  LDC R158, c[0x0][0x374] ;  /* 0x0000dd00ff9e7b82 */ /* 0x014e640000000800 */
.L_x_115:
[----:B------:R-:W-:Y:S02]  /*49a0*/  LEA R0, R173, UR48, 0x3 ;  /* 0x00000030ad007c11 */ /* 0x000fe4000f8e18ff */
[----:B------:R-:W-:Y:S02]  /*49b0*/  SHF.L.U32 R3, R165, 0x1f, RZ ;  /* 0x0000001fa5037819 */ /* 0x000fe400000006ff */
[----:B-1----:R-:W-:Y:S02]  /*49c0*/  LEA R16, R173, UR48, 0x4 ;  /* 0x00000030ad107c11 */ /* 0x002fe4000f8e20ff */
[----:B------:R-:W2:Y:S02]  /*49d0*/  SYNCS.PHASECHK.TRANS64.TRYWAIT P0, [R0+URZ+0x80], R3 ;  /* 0x00008003000075a7 */ /* 0x000ea400080011ff */
[----:B--2---:R-:W-:Y:S05]  /*49e0*/  @!P0 BRA `(.L_x_79) ;  /* 0x0000005400608947 */ /* 0x004fea0003800000 */
.L_x_155:
[----:B------:R-:W4:Y:S01]  /*49f0*/  LDC.64 R14, c[0x0][0xb10] ;  /* 0x0002c400ff0e7b82 */ /* 0x000f220000000a00 */
[----:B------:R-:W3:Y:S01]  /*4a00*/  LDS.128 R16, [R16+0xf0] ;  /* 0x0000f00010107984 */ /* 0x000ee20000000c00 */
[----:B-1----:R-:W-:Y:S01]  /*4a10*/  ISETP.NE.AND P1, PT, R73, 0x1, PT ;  /* 0x000000014900780c */ /* 0x002fe20003f25270 */
[----:B--2---:R-:W-:Y:S01]  /*4a20*/  VIADD R0, R0, 0x90 ;  /* 0x0000009000007836 */ /* 0x004fe20000000000 */
[----:B------:R-:W-:Y:S04]  /*4a30*/  ISETP.GE.AND P0, PT, R72, 0x1, PT ;  /* 0x000000014800780c */ /* 0x000fe80003f06270 */
[----:B------:R-:W1:Y:S01]  /*4a40*/  LDC.64 R12, c[0x0][0xb18] ;  /* 0x0002c600ff0c7b82 */ /* 0x000e620000000a00 */
[----:B------:R-:W-:Y:S01]  /*4a50*/  PRMT R0, RZ, 0x654, R0 ;  /* 0x00000654ff007816 */ /* 0x000fe20000000000 */
[----:B------:R-:W-:Y:S01]  /*4a60*/  @!PT LDS RZ, [RZ] ;  /* 0x00000000fffff984 */ /* 0x000fe20000000800 */
[----:B------:R-:W-:Y:S01]  /*4a70*/  @!PT LDS RZ, [RZ] ;  /* 0x00000000fffff984 */ /* 0x000fe20000000800 */
[----:B------:R-:W-:Y:S01]  /*4a80*/  @!PT LDS RZ, [RZ] ;  /* 0x00000000fffff984 */ /* 0x000fe20000000800 */
[----:B------:R-:W-:Y:S01]  /*4a90*/  @!PT LDS RZ, [RZ] ;  /* 0x00000000fffff984 */ /* 0x000fe20000000800 */
[----:B------:R2:W-:Y:S06]  /*4aa0*/  MEMBAR.ALL.CTA ;  /* 0x0000000000007992 */ /* 0x0005ec0000008000 */
[----:B--2---:R-:W2:Y:S01]  /*4ab0*/  FENCE.VIEW.ASYNC.S ;  /* 0x00000000000073c6 */ /* 0x004ea20000000000 */
[----:B------:R-:W1:Y:S08]  /*4ac0*/  @!P1 LDC R11, c[0x0][0xb20] ;  /* 0x0002c800ff0b9b82 */ /* 0x000e700000000800 */
[----:B------:R-:W1:Y:S01]  /*4ad0*/  @!P1 LDC R10, c[0x0][0xb0c] ;  /* 0x0002c300ff0a9b82 */ /* 0x000e620000000800 */
[----:B--2---:R2:W-:Y:S01]  /*4ae0*/  SYNCS.ARRIVE.TRANS64.RED.A1T0 RZ, [R0+URZ], RZ ;  /* 0x000000ff00ff79a7 */ /* 0x0045e200081004ff */
[----:B---3--:R-:W-:Y:S04]  /*4af0*/  LOP3.LUT P4, RZ, R18, 0x1, RZ, 0xc0, !PT ;  /* 0x0000000112ff7812 */ /* 0x008fe8000788c0ff */
[----:B------:R-:W-:Y:S09]  /*4b00*/  P2R R171, PR, RZ, 0x10 ;  /* 0x00000010ffab7803 */ /* 0x000ff20000000000 */
[----:B------:R-:W-:Y:S02]  /*4b10*/  @P4 MOV R77, R16 ;  /* 0x00000010004d4202 */ /* 0x000fe40000000f00 */
[----:B------:R-:W-:Y:S01]  /*4b20*/  @P4 LOP3.LUT R75, R17, 0xffff, RZ, 0xc0, !PT ;  /* 0x0000ffff114b4812 */ /* 0x000fe200078ec0ff */
[----:B--2-4-:R-:W-:Y:S06]  /*4b30*/  @!P0 BRA `(.L_x_80) ;  /* 0x0000000000a48947 */ /* 0x014fec0003800000 */
[----:B------:R-:W-:Y:S01]  /*4b40*/  IMAD.HI.U32 R24, R158, R71, RZ ;  /* 0x000000479e187227 */ /* 0x000fe200078e00ff */
[----:B------:R-:W-:Y:S02]  /*4b50*/  ISETP.NE.AND P0, PT, R70, 0x1, PT ;  /* 0x000000014600780c */ /* 0x000fe40003f05270 */
[----:B------:R-:W-:Y:S01]  /*4b60*/  ISETP.NE.AND P2, PT, R72, 0x1, PT ;  /* 0x000000014800780c */ /* 0x000fe20003f45270 */
[-C--:B------:R-:W-:Y:S01]  /*4b70*/  IMAD.HI.U32 R22, R159, R152.reuse, RZ ;  /* 0x000000989f167227 */ /* 0x080fe200078e00ff */
[----:B------:R-:W-:Y:S02]  /*4b80*/  SHF.R.U32.HI R23, RZ, R157, R24 ;  /* 0x0000009dff177219 */ /* 0x000fe40000011618 */
[----:B------:R-:W-:Y:S01]  /*4b90*/  ISETP.NE.AND P3, PT, R74, 0x1, PT ;  /* 0x000000014a00780c */ /* 0x000fe20003f65270 */
[----:B------:R-:W-:Y:S01]  /*4ba0*/  IMAD.HI.U32 R28, R75, R71, RZ ;  /* 0x000000474b1c7227 */ /* 0x000fe200078e00ff */
[----:B------:R-:W-:Y:S02]  /*4bb0*/  SHF.R.U32.HI R22, RZ, R153, R22 ;  /* 0x00000099ff167219 */ /* 0x000fe40000011616 */
[----:B------:R-:W-:Y:S01]  /*4bc0*/  SEL R3, R158, R23, !P0 ;  /* 0x000000179e037207 */ /* 0x000fe20004000000 */
[----:B------:R-:W-:Y:S01]  /*4bd0*/  IMAD.HI.U32 R26, R77, R152, RZ ;  /* 0x000000984d1a7227 */ /* 0x000fe200078e00ff */
[----:B------:R-:W-:Y:S03]  /*4be0*/  SEL R7, R159, R22, !P3 ;  /* 0x000000169f077207 */ /* 0x000fe60005800000 */
[-C--:B------:R-:W-:Y:S01]  /*4bf0*/  IMAD.HI.U32 R22, R3, R68.reuse, RZ ;  /* 0x0000004403167227 */ /* 0x080fe200078e00ff */
[----:B------:R-:W-:Y:S03]  /*4c00*/  SHF.R.U32.HI R26, RZ, R153, R26 ;  /* 0x00000099ff1a7219 */ /* 0x000fe6000001161a */
[----:B------:R-:W-:Y:S01]  /*4c10*/  IMAD.HI.U32 R24, R7, R68, RZ ;  /* 0x0000004407187227 */ /* 0x000fe200078e00ff */
[----:B------:R-:W-:Y:S02]  /*4c20*/  @P2 SHF.R.U32.HI R3, RZ, R69, R22 ;  /* 0x00000045ff032219 */ /* 0x000fe40000011616 */
[----:B------:R-:W-:Y:S02]  /*4c30*/  SHF.R.U32.HI R22, RZ, R157, R28 ;  /* 0x0000009dff167219 */ /* 0x000fe4000001161c */
[----:B------:R-:W-:Y:S01]  /*4c40*/  @P2 SHF.R.U32.HI R7, RZ, R69, R24 ;  /* 0x00000045ff072219 */ /* 0x000fe20000011618 */
[C---:B------:R-:W-:Y:S01]  /*4c50*/  IMAD R4, R72.reuse, R3, RZ ;  /* 0x0000000348047224 */ /* 0x040fe200078e02ff */
[----:B------:R-:W-:Y:S02]  /*4c60*/  SEL R5, R75, R22, !P0 ;  /* 0x000000164b057207 */ /* 0x000fe40004000000 */
[----:B------:R-:W-:Y:S01]  /*4c70*/  SEL R3, R77, R26, !P3 ;  /* 0x0000001a4d037207 */ /* 0x000fe20005800000 */
[----:B------:R-:W-:Y:S01]  /*4c80*/  IMAD R6, R72, R7, RZ ;  /* 0x0000000748067224 */ /* 0x000fe200078e02ff */
[C---:B------:R-:W-:Y:S01]  /*4c90*/  ISETP.GE.AND P0, PT, R5.reuse, R4, PT ;  /* 0x000000040500720c */ /* 0x040fe20003f06270 */
[----:B------:R-:W-:Y:S03]  /*4ca0*/  IMAD.HI.U32 R8, R5, R68, RZ ;  /* 0x0000004405087227 */ /* 0x000fe600078e00ff */
[----:B------:R-:W-:Y:S01]  /*4cb0*/  ISETP.GE.OR P0, PT, R3, R6, P0 ;  /* 0x000000060300720c */ /* 0x000fe20000706670 */
[----:B------:R-:W-:Y:S01]  /*4cc0*/  IMAD.MOV R6, RZ, RZ, -R3 ;  /* 0x000000ffff067224 */ /* 0x000fe200078e0a03 */
[-C--:B------:R-:W-:Y:S03]  /*4cd0*/  SHF.R.U32.HI R8, RZ, R69.reuse, R8 ;  /* 0x00000045ff087219 */ /* 0x080fe60000011608 */
[----:B------:R-:W-:Y:S01]  /*4ce0*/  IMAD R77, R74, R6, R77 ;  /* 0x000000064a4d7224 */ /* 0x000fe200078e024d */
[----:B------:R-:W-:Y:S05]  /*4cf0*/  SEL R9, R5, R8, !P2 ;  /* 0x0000000805097207 */ /* 0x000fea0005000000 */
[----:B------:R-:W-:Y:S02]  /*4d00*/  IMAD.MOV R8, RZ, RZ, -R9 ;  /* 0x000000ffff087224 */ /* 0x000fe400078e0a09 */
[C---:B------:R-:W-:Y:S04]  /*4d10*/  @!P0 IMAD.HI.U32 R4, R3.reuse, R68, RZ ;  /* 0x0000004403048227 */ /* 0x040fe800078e00ff */
[----:B------:R-:W-:Y:S01]  /*4d20*/  IMAD R8, R72, R8, R5 ;  /* 0x0000000848087224 */ /* 0x000fe200078e0205 */
[----:B------:R-:W-:Y:S04]  /*4d30*/  @!P0 SHF.R.U32.HI R4, RZ, R69, R4 ;  /* 0x00000045ff048219 */ /* 0x000fe80000011604 */
[----:B------:R-:W-:Y:S02]  /*4d40*/  @!P0 SEL R0, R3, R4, !P2 ;  /* 0x0000000403008207 */ /* 0x000fe40005000000 */
[----:B------:R-:W-:Y:S02]  /*4d50*/  IADD3 R4, PT, PT, -R5, RZ, RZ ;  /* 0x000000ff05047210 */ /* 0x000fe40007ffe1ff */
[----:B------:R-:W-:Y:S01]  /*4d60*/  @!P0 IADD3 R9, PT, PT, R9, -R0, RZ ;  /* 0x8000000009098210 */ /* 0x000fe20007ffe0ff */
[----:B------:R-:W-:Y:S02]  /*4d70*/  @!P0 IMAD R0, R7, R8, R0 ;  /* 0x0000000807008224 */ /* 0x000fe400078e0200 */
[----:B------:R-:W-:Y:S02]  /*4d80*/  IMAD R75, R70, R4, R75 ;  /* 0x00000004464b7224 */ /* 0x000fe400078e024b */
[----:B------:R-:W-:Y:S02]  /*4d90*/  @!P0 IMAD R5, R9, R72, R3 ;  /* 0x0000004809058224 */ /* 0x000fe400078e0203 */
[----:B------:R-:W-:Y:S04]  /*4da0*/  @!P0 IMAD.MOV.U32 R3, RZ, RZ, R0 ;  /* 0x000000ffff038224 */ /* 0x000fe800078e0000 */
[----:B------:R-:W-:Y:S02]  /*4db0*/  IMAD R77, R3, R74, R77 ;  /* 0x0000004a034d7224 */ /* 0x000fe400078e024d */
[----:B------:R-:W-:Y:S07]  /*4dc0*/  IMAD R75, R5, R70, R75 ;  /* 0x00000046054b7224 */ /* 0x000fee00078e024b */
.L_x_80:
[----:B-1----:R-:W-:Y:S01]  /*4dd0*/  @!P1 ISETP.NE.AND P0, PT, R12, 0x1, PT ;  /* 0x000000010c00980c */ /* 0x002fe20003f05270 */
[----:B------:R-:W-:Y:S01]  /*4de0*/  @!P1 IMAD.HI.U32 R4, R75, R13, RZ ;  /* 0x0000000d4b049227 */ /* 0x000fe200078e00ff */
[----:B------:R-:W-:Y:S01]  /*4df0*/  R2UR UR42, R21 ;  /* 0x00000000152a72ca */ /* 0x000fe200000e0000 */
[----:B------:R-:W-:Y:S01]  /*4e00*/  BSSY.RECONVERGENT B6, `(.L_x_81) ;  /* 0x0000031000067945 */ /* 0x000fe20003800200 */
[----:B------:R-:W-:Y:S01]  /*4e10*/  R2UR UR41, R20 ;  /* 0x00000000142972ca */ /* 0x000fe200000e0000 */
[----:B------:R-:W-:Y:S01]  /*4e20*/  @!P1 IMAD.HI.U32 R0, R77, R14, RZ ;  /* 0x0000000e4d009227 */ /* 0x000fe200078e00ff */
[----:B------:R-:W-:Y:S02]  /*4e30*/  @!P1 SHF.R.U32.HI R4, RZ, R11, R4 ;  /* 0x0000000bff049219 */ /* 0x000fe40000011604 */
[----:B------:R-:W-:Y:S01]  /*4e40*/  @!P1 ISETP.NE.AND P2, PT, R10, 0x1, PT ;  /* 0x000000010a00980c */ /* 0x000fe20003f45270 */
[----:B------:R-:W-:Y:S01]  /*4e50*/  VIADD R173, R173, 0x1 ;  /* 0x00000001adad7836 */ /* 0x000fe20000000000 */
[----:B------:R-:W-:Y:S02]  /*4e60*/  @!P1 SEL R3, R75, R4, !P0 ;  /* 0x000000044b039207 */ /* 0x000fe40004000000 */
[----:B------:R-:W-:Y:S02]  /*4e70*/  @!P1 SHF.R.U32.HI R0, RZ, R15, R0 ;  /* 0x0000000fff009219 */ /* 0x000fe40000011600 */
[----:B------:R-:W-:Y:S01]  /*4e80*/  LOP3.LUT P0, RZ, R163, 0x3f0, RZ, 0xc0, !PT ;  /* 0x000003f0a3ff7812 */ /* 0x000fe2000780c0ff */
[----:B------:R-:W-:Y:S01]  /*4e90*/  USHF.L.U32 UR42, UR42, 0x7, URZ ;  /* 0x000000072a2a7899 */ /* 0x000fe200080006ff */
[----:B------:R-:W-:Y:S01]  /*4ea0*/  @!P1 SEL R4, R77, R0, !P2 ;  /* 0x000000004d049207 */ /* 0x000fe20005000000 */
[----:B------:R-:W-:Y:S01]  /*4eb0*/  UIMAD UR41, UR41, 0xc0, URZ ;  /* 0x000000c0292978a4 */ /* 0x000fe2000f8e02ff */
[----:B------:R-:W-:Y:S03]  /*4ec0*/  @P4 SHF.R.U32.HI R164, RZ, 0x10, R17 ;  /* 0x00000010ffa44819 */ /* 0x000fe60000011611 */
[----:B------:R-:W-:Y:S02]  /*4ed0*/  @!P1 IMAD.IADD R0, R3, 0x1, -R4 ;  /* 0x0000000103009824 */ /* 0x000fe400078e0a04 */
[----:B------:R-:W-:Y:S02]  /*4ee0*/  @!P1 IMAD.IADD R3, R4, 0x1, -R3 ;  /* 0x0000000104039824 */ /* 0x000fe400078e0a03 */
[----:B------:R-:W-:Y:S02]  /*4ef0*/  @!P1 IMAD R77, R0, R10, R77 ;  /* 0x0000000a004d9224 */ /* 0x000fe400078e024d */
[----:B------:R-:W-:Y:S01]  /*4f00*/  @!P1 IMAD R75, R3, R12, R75 ;  /* 0x0000000c034b9224 */ /* 0x000fe200078e024b */
[----:B------:R-:W-:Y:S06]  /*4f10*/  @!P0 BRA `(.L_x_82) ;  /* 0x00000000007c8947 */ /* 0x000fec0003800000 */
[----:B------:R-:W1:Y:S01]  /*4f20*/  LDCU.64 UR8, c[0x4][0x80] ;  /* 0x01001000ff0877ac */ /* 0x000e620008000a00 */
[----:B------:R-:W-:Y:S01]  /*4f30*/  MOV R16, 0x0 ;  /* 0x0000000000107802 */ /* 0x000fe20000000f00 */
[----:B------:R-:W-:Y:S02]  /*4f40*/  HFMA2 R12, -RZ, RZ, 0, 5.9604644775390625e-08 ;  /* 0x00000001ff0c7431 */ /* 0x000fe400000001ff */
[----:B------:R-:W-:Y:S01]  /*4f50*/  IMAD.MOV.U32 R8, RZ, RZ, 0x70 ;  /* 0x00000070ff087424 */ /* 0x000fe200078e00ff */
[----:B------:R2:W3:Y:S01]  /*4f60*/  LDC.64 R14, c[0x4][R16] ;  /* 0x01000000100e7b82 */ /* 0x0004e20000000a00 */
[----:B------:R-:W4:Y:S01]  /*4f70*/  LDCU.64 UR6, c[0x4][0x88] ;  /* 0x01001100ff0677ac */ /* 0x000f220008000a00 */
[----:B------:R-:W-:Y:S01]  /*4f80*/  IMAD.MOV.U32 R13, RZ, RZ, RZ ;  /* 0x000000ffff0d7224 */ /* 0x000fe200078e00ff */
[----:B------:R-:W2:Y:S01]  /*4f90*/  LDCU.64 UR4, c[0x4][0x8] ;  /* 0x01000100ff0477ac */ /* 0x000ea20008000a00 */
[----:B-1----:R-:W-:Y:S01]  /*4fa0*/  MOV R5, UR9 ;  /* 0x0000000900057c02 */ /* 0x002fe20008000f00 */
[----:B------:R-:W-:Y:S01]  /*4fb0*/  IMAD.U32 R4, RZ, RZ, UR8 ;  /* 0x00000008ff047e24 */ /* 0x000fe2000f8e00ff */
[----:B----4-:R-:W-:Y:S01]  /*4fc0*/  MOV R7, UR7 ;  /* 0x0000000700077c02 */ /* 0x010fe20008000f00 */
[----:B------:R-:W-:Y:S01]  /*4fd0*/  IMAD.U32 R6, RZ, RZ, UR6 ;  /* 0x00000006ff067e24 */ /* 0x000fe2000f8e00ff */
[----:B--2---:R-:W-:Y:S01]  /*4fe0*/  MOV R11, UR5 ;  /* 0x00000005000b7c02 */ /* 0x004fe20008000f00 */
[----:B------:R-:W-:Y:S02]  /*4ff0*/  IMAD.U32 R10, RZ, RZ, UR4 ;  /* 0x00000004ff0a7e24 */ /* 0x000fe4000f8e00ff */
[----:B------:R-:W-:Y:S07]  /*5000*/  LEPC R20, `(.L_x_83) ;  /* 0x000000001014794e */ /* 0x000fee0000000000 */
[----:B---3-5:R-:W-:Y:S05]  /*5010*/  CALL.ABS.NOINC R14 ;  /* 0x000000000e007343 */ /* 0x028fea0003c00000 */
.L_x_83:
[----:B------:R-:W1:Y:S01]  /*5020*/  LDCU.64 UR8, c[0x4][0x80] ;  /* 0x01001000ff0877ac */ /* 0x000e620008000a00 */
[----:B------:R-:W2:Y:S01]  /*5030*/  LDC.64 R16, c[0x4][R16] ;  /* 0x0100000010107b82 */ /* 0x000ea20000000a00 */
[----:B------:R-:W-:Y:S02]  /*5040*/  HFMA2 R12, -RZ, RZ, 0, 5.9604644775390625e-08 ;  /* 0x00000001ff0c7431 */ /* 0x000fe400000001ff */
[----:B------:R-:W-:Y:S02]  /*5050*/  IMAD.MOV.U32 R8, RZ, RZ, 0x70 ;  /* 0x00000070ff087424 */ /* 0x000fe400078e00ff */
[----:B------:R-:W-:Y:S01]  /*5060*/  IMAD.MOV.U32 R13, RZ, RZ, RZ ;  /* 0x000000ffff0d7224 */ /* 0x000fe200078e00ff */
[----:B------:R-:W3:Y:S01]  /*5070*/  LDCU.64 UR6, c[0x4][0x88] ;  /* 0x01001100ff0677ac */ /* 0x000ee20008000a00 */
[----:B------:R-:W4:Y:S01]  /*5080*/  LDCU.64 UR4, c[0x4][0x8] ;  /* 0x01000100ff0477ac */ /* 0x000f220008000a00 */
[----:B-1----:R-:W-:Y:S02]  /*5090*/  MOV R4, UR8 ;  /* 0x0000000800047c02 */ /* 0x002fe40008000f00 */
[----:B------:R-:W-:Y:S02]  /*50a0*/  MOV R5, UR9 ;  /* 0x0000000900057c02 */ /* 0x000fe40008000f00 */
[----:B---3--:R-:W-:Y:S01]  /*50b0*/  MOV R7, UR7 ;  /* 0x0000000700077c02 */ /* 0x008fe20008000f00 */
[----:B------:R-:W-:Y:S01]  /*50c0*/  IMAD.U32 R6, RZ, RZ, UR6 ;  /* 0x00000006ff067e24 */ /* 0x000fe2000f8e00ff */
[----:B----4-:R-:W-:Y:S01]  /*50d0*/  MOV R11, UR5 ;  /* 0x00000005000b7c02 */ /* 0x010fe20008000f00 */
[----:B------:R-:W-:Y:S02]  /*50e0*/  IMAD.U32 R10, RZ, RZ, UR4 ;  /* 0x00000004ff0a7e24 */ /* 0x000fe4000f8e00ff */
[----:B------:R-:W-:Y:S07]  /*50f0*/  LEPC R20, `(.L_x_82) ;  /* 0x000000001014794e */ /* 0x000fee0000000000 */
[----:B--2---:R-:W-:Y:S05]  /*5100*/  CALL.ABS.NOINC R16 ;  /* 0x0000000010007343 */ /* 0x004fea0003c00000 */
.L_x_82:
[----:B------:R-:W-:Y:S05]  /*5110*/  BSYNC.RECONVERGENT B6 ;  /* 0x0000000000067941 */ /* 0x000fea0003800200 */
.L_x_81:
[----:B------:R-:W-:Y:S01]  /*5120*/  ISETP.NE.U32.AND P4, PT, R150, RZ, PT ;  /* 0x000000ff9600720c */ /* 0x000fe20003f85070 */
[----:B------:R-:W-:Y:S01]  /*5130*/  UISETP.NE.AND UP2, UPT, UR51, URZ, UPT ;  /* 0x000000ff3300728c */ /* 0x000fe2000bf45270 */
[----:B------:R-:W-:Y:S01]  /*5140*/  ISETP.NE.U32.AND P2, PT, RZ, UR38, PT ;  /* 0x00000026ff007c0c */ /* 0x000fe2000bf45070 */
[----:B------:R-:W-:Y:S01]  /*5150*/  UISETP.NE.U32.AND UP1, UPT, UR44, URZ, UPT ;  /* 0x000000ff2c00728c */ /* 0x000fe2000bf25070 */
[----:B------:R-:W-:Y:S01]  /*5160*/  ISETP.NE.AND.EX P4, PT, R151, RZ, PT, P4 ;  /* 0x000000ff9700720c */ /* 0x000fe20003f85340 */
[----:B------:R-:W-:Y:S01]  /*5170*/  UPLOP3.LUT UP0, UPT, UPT, UPT, UPT, 0x40, 0x4 ;  /* 0x000000000004789c */ /* 0x000fe20003f0e870 */
[----:B------:R-:W-:Y:S01]  /*5180*/  ISETP.NE.AND.EX P2, PT, RZ, UR39, PT, P2 ;  /* 0x00000027ff007c0c */ /* 0x000fe2000bf45320 */
[----:B------:R-:W-:Y:S01]  /*5190*/  UISETP.NE.AND.EX UP1, UPT, UR45, URZ, UPT, UP1 ;  /* 0x000000ff2d00728c */ /* 0x000fe2000bf25310 */
[----:B------:R-:W-:Y:S04]  /*51a0*/  PLOP3.LUT P1, PT, PT, PT, UP2, 0x80, 0x8 ;  /* 0x000000000008781c */ /* 0x000fe80003f2f028 */
[----:B------:R-:W-:Y:S06]  /*51b0*/  @UP2 UPLOP3.LUT UP0, UPT, UPT, UPT, UP1, 0x80, 0x8 ;  /* 0x000000000008289c */ /* 0x000fec0003f0f010 */
[----:B------:R-:W-:Y:S01]  /*51c0*/  PLOP3.LUT P0, PT, PT, PT, UP0, 0x80, 0x8 ;  /* 0x000000000008781c */ /* 0x000fe20003f0f008 */
[----:B------:R-:W-:Y:S01]  /*51d0*/  @!UPT UIADD3 URZ, UPT, UPT, URZ, URZ, URZ ;  /* 0x000000fffffff290 */ /* 0x000fe2000fffe0ff */
[----:B------:R-:W-:Y:S11]  /*51e0*/  BRA.U !UP1, `(.L_x_84) ;  /* 0x0000000109387547 */ /* 0x000ff6000b800000 */
[----:B------:R-:W-:Y:S01]  /*51f0*/  UISETP.NE.U32.AND UP0, UPT, UR38, URZ, UPT ;  /* 0x000000ff2600728c */ /* 0x000fe2000bf05070 */
[----:B------:R-:W-:Y:S02]  /*5200*/  HFMA2 R0, -RZ, RZ, 0, 5.9604644775390625e-08 ;  /* 0x00000001ff007431 */ /* 0x000fe400000001ff */
[----:B------:R-:W-:Y:S01]  /*5210*/  IMAD.MOV.U32 R155, RZ, RZ, 0x1 ;  /* 0x00000001ff9b7424 */ /* 0x000fe200078e00ff */
[----:B------:R-:W-:Y:S06]  /*5220*/  UISETP.NE.AND.EX UP0, UPT, UR39, URZ, UPT, UP0 ;  /* 0x000000ff2700728c */ /* 0x000fec000bf05300 */
[----:B------:R-:W-:Y:S05]  /*5230*/  PLOP3.LUT P3, PT, PT, PT, UP0, 0x80, 0x8 ;  /* 0x000000000008781c */ /* 0x000fea0003f6f008 */
[----:B------:R-:W1:Y:S01]  /*5240*/  @UP0 LDCU.64 UR6, c[0x0][0x888] ;  /* 0x00011100ff0607ac */ /* 0x000e620008000a00 */
[----:B------:R-:W-:Y:S07]  /*5250*/  @UP0 UIMAD UR4, UR36, UR44, URZ ;  /* 0x0000002c240402a4 */ /* 0x000fee000f8e02ff */
[----:B------:R-:W-:Y:S01]  /*5260*/  @!P3 PRMT R155, R0, 0x7610, R155 ;  /* 0x00007610009bb816 */ /* 0x000fe2000000009b */
[----:B-1----:R-:W-:Y:S03]  /*5270*/  @UP0 UIMAD.WIDE UR6, UR4, 0x4, UR6 ;  /* 0x00000004040608a5 */ /* 0x002fe6000f8e0206 */
[----:B------:R-:W1:Y:S03]  /*5280*/  @!UP0 LDCU UR4, c[0x0][0x880] ;  /* 0x00011000ff0487ac */ /* 0x000e660008000800 */
[----:B------:R-:W-:Y:S01]  /*5290*/  IMAD.U32 R4, RZ, RZ, UR6 ;  /* 0x00000006ff047e24 */ /* 0x000fe2000f8e00ff */
[----:B------:R-:W-:Y:S05]  /*52a0*/  MOV R5, UR7 ;  /* 0x0000000700057c02 */ /* 0x000fea0008000f00 */
[----:B-----5:R2:W5:Y:S02]  /*52b0*/  @P3 LDG.E R81, desc[UR46][R4.64] ;  /* 0x0000002e04513981 */ /* 0x020564000c1e1900 */
[----:B-12---:R-:W-:Y:S02]  /*52c0*/  @!P3 IMAD.U32 R81, RZ, RZ, UR4 ;  /* 0x00000004ff51be24 */ /* 0x006fe4000f8e00ff */
.L_x_84:
[----:B------:R-:W-:Y:S05]  /*52d0*/  @!P4 BRA `(.L_x_85) ;  /* 0x000000000020c947 */ /* 0x000fea0003800000 */
[----:B------:R-:W-:Y:S04]  /*52e0*/  ISETP.NE.U32.AND P3, PT, R148, RZ, PT ;  /* 0x000000ff9400720c */ /* 0x000fe80003f65070 */
[----:B------:R-:W-:Y:S11]  /*52f0*/  ISETP.NE.AND.EX P3, PT, R149, RZ, PT, P3 ;  /* 0x000000ff9500720c */ /* 0x000ff60003f65330 */
[----:B------:R-:W-:Y:S02]  /*5300*/  @!UPT UIADD3 URZ, UPT, UPT, URZ, URZ, URZ ;  /* 0x000000fffffff290 */ /* 0x000fe4000fffe0ff */
[----:B------:R-:W1:Y:S01]  /*5310*/  @P3 LDC.64 R4, c[0x0][0x8a8] ;  /* 0x00022a00ff043b82 */ /* 0x000e620000000a00 */
[----:B------:R-:W-:Y:S04]  /*5320*/  @P3 IMAD R0, R150, UR36, RZ ;  /* 0x0000002496003c24 */ /* 0x000fe8000f8e02ff */
[----:B-1----:R-:W-:Y:S05]  /*5330*/  @P3 IMAD.WIDE R4, R0, 0x4, R4 ;  /* 0x0000000400043825 */ /* 0x002fea00078e0204 */
[----:B-----5:R1:W5:Y:S02]  /*5340*/  @P3 LDG.E R76, desc[UR46][R4.64] ;  /* 0x0000002e044c3981 */ /* 0x020364000c1e1900 */
[----:B-1----:R-:W2:Y:S02]  /*5350*/  @!P3 LDC R76, c[0x0][0x8a0] ;  /* 0x00022800ff4cbb82 */ /* 0x002ea40000000800 */
.L_x_85:
[----:B-----5:R-:W-:Y:S01]  /*5360*/  FSETP.NEU.AND P3, PT, R81, RZ, PT ;  /* 0x000000ff5100720b */ /* 0x020fe20003f6d000 */
[----:B------:R-:W-:Y:S01]  /*5370*/  IMAD.SHL.U32 R178, R160, 0x2, RZ ;  /* 0x00000002a0b27824 */ /* 0x000fe200078e00ff */
[----:B------:R-:W-:Y:S01]  /*5380*/  SEL R5, RZ, 0xffffffff, P2 ;  /* 0xffffffffff057807 */ /* 0x000fe20001000000 */
[----:B------:R-:W-:Y:S01]  /*5390*/  IMAD.SHL.U32 R110, R168, 0x10, RZ ;  /* 0x00000010a86e7824 */ /* 0x000fe200078e00ff */
[----:B------:R-:W-:Y:S01]  /*53a0*/  @P1 LOP3.LUT P2, RZ, R155, 0xff, RZ, 0xc0, !PT ;  /* 0x000000ff9bff1812 */ /* 0x000fe2000784c0ff */
[----:B------:R-:W-:Y:S01]  /*53b0*/  VIADD R179, R178, UR48 ;  /* 0x00000030b2b37c36 */ /* 0x000fe20008000000 */
[----:B------:R-:W-:Y:S01]  /*53c0*/  @P1 SEL R0, RZ, 0xffffffff, P3 ;  /* 0xffffffffff001807 */ /* 0x000fe20001800000 */
[----:B------:R-:W-:Y:S01]  /*53d0*/  IMAD.SHL.U32 R116, R169, 0x10, RZ ;  /* 0x00000010a9747824 */ /* 0x000fe200078e00ff */
[----:B------:R-:W-:Y:S01]  /*53e0*/  LOP3.LUT R167, R167, 0x1, RZ, 0x3c, !PT ;  /* 0x00000001a7a77812 */ /* 0x000fe200078e3cff */
[----:B------:R-:W-:Y:S01]  /*53f0*/  IMAD.IADD R175, R179, 0x1, R110 ;  /* 0x00000001b3af7824 */ /* 0x000fe200078e026e */
[----:B------:R-:W-:Y:S01]  /*5400*/  @P0 SEL R0, R5, R0, !P2 ;  /* 0x0000000005000207 */ /* 0x000fe20005000000 */
[----:B------:R-:W-:Y:S01]  /*5410*/  BSSY B1, `(.L_x_86) ;  /* 0x000004f000017945 */ /* 0x000fe20003800000 */
[C---:B------:R-:W-:Y:S01]  /*5420*/  LEA R108, R79.reuse, UR48, 0x3 ;  /* 0x000000304f6c7c11 */ /* 0x040fe2000f8e18ff */
[----:B------:R-:W-:Y:S01]  /*5430*/  IMAD.MOV.U32 R111, RZ, RZ, 0x1 ;  /* 0x00000001ff6f7424 */ /* 0x000fe200078e00ff */
[----:B------:R-:W-:Y:S01]  /*5440*/  @P1 LOP3.LUT R0, R0, 0x1, RZ, 0xc0, !PT ;  /* 0x0000000100001812 */ /* 0x000fe200078ec0ff */
[----:B------:R-:W-:Y:S01]  /*5450*/  IMAD R78, R79, 0xc0, R2 ;  /* 0x000000c04f4e7824 */ /* 0x000fe200078e0202 */
[----:B------:R-:W-:Y:S01]  /*5460*/  SHF.L.U32 R3, R166, 0x1f, RZ ;  /* 0x0000001fa6037819 */ /* 0x000fe200000006ff */
[----:B------:R-:W-:Y:S01]  /*5470*/  IMAD.MOV.U32 R109, RZ, RZ, RZ ;  /* 0x000000ffff6d7224 */ /* 0x000fe200078e00ff */
[----:B------:R-:W-:Y:S02]  /*5480*/  ISETP.NE.U32.OR P5, PT, R0, 0x1, !P1 ;  /* 0x000000010000780c */ /* 0x000fe40004fa5470 */
[----:B------:R-:W-:Y:S02]  /*5490*/  CS2R R146, SRZ ;  /* 0x0000000000927805 */ /* 0x000fe4000001ff00 */
[----:B------:R-:W-:Y:S02]  /*54a0*/  PLOP3.LUT P2, PT, PT, PT, UP1, 0x80, 0x8 ;  /* 0x000000000008781c */ /* 0x000fe40003f4f018 */
[----:B------:R-:W-:Y:S02]  /*54b0*/  CS2R R144, SRZ ;  /* 0x0000000000907805 */ /* 0x000fe4000001ff00 */
[----:B------:R-:W-:Y:S02]  /*54c0*/  SEL R0, RZ, 0xffffffff, P3 ;  /* 0xffffffffff007807 */ /* 0x000fe40001800000 */
[----:B------:R-:W-:Y:S02]  /*54d0*/  CS2R R138, SRZ ;  /* 0x00000000008a7805 */ /* 0x000fe4000001ff00 */
[----:B------:R-:W-:Y:S02]  /*54e0*/  LOP3.LUT P3, R172, R155, 0xff, RZ, 0xc0, !PT ;  /* 0x000000ff9bac7812 */ /* 0x000fe4000786c0ff */
[----:B------:R-:W-:Y:S02]  /*54f0*/  CS2R R136, SRZ ;  /* 0x0000000000887805 */ /* 0x000fe4000001ff00 */
[----:B------:R-:W-:Y:S02]  /*5500*/  P2R R176, PR, RZ, 0x20 ;  /* 0x00000020ffb07803 */ /* 0x000fe40000000000 */
[----:B------:R-:W-:Y:S02]  /*5510*/  CS2R R130, SRZ ;  /* 0x0000000000827805 */ /* 0x000fe4000001ff00 */
[----:B------:R-:W-:Y:S02]  /*5520*/  CS2R R128, SRZ ;  /* 0x0000000000807805 */ /* 0x000fe4000001ff00 */
[----:B------:R-:W-:Y:S02]  /*5530*/  CS2R R122, SRZ ;  /* 0x00000000007a7805 */ /* 0x000fe4000001ff00 */
[----:B------:R-:W-:Y:S02]  /*5540*/  CS2R R120, SRZ ;  /* 0x0000000000787805 */ /* 0x000fe4000001ff00 */
[----:B------:R-:W-:Y:S02]  /*5550*/  @P5 SHF.L.U32 R4, R167, 0x1f, RZ ;  /* 0x0000001fa7045819 */ /* 0x000fe400000006ff */
[----:B------:R-:W-:Y:S02]  /*5560*/  CS2R R114, SRZ ;  /* 0x0000000000727805 */ /* 0x000fe4000001ff00 */
[----:B------:R-:W-:Y:S02]  /*5570*/  @P2 SEL R0, R5, R0, !P3 ;  /* 0x0000000005002207 */ /* 0x000fe40005800000 */
[----:B------:R-:W-:Y:S01]  /*5580*/  CS2R R112, SRZ ;  /* 0x0000000000707805 */ /* 0x000fe2000001ff00 */
[----:B------:R-:W1:Y:S01]  /*5590*/  @P5 SYNCS.PHASECHK.TRANS64.TRYWAIT P1, [UR48+0x40], R4 ;  /* 0x00004004ff0055a7 */ /* 0x000e620008021130 */
[----:B------:R-:W-:Y:S02]  /*55a0*/  CS2R R106, SRZ ;  /* 0x00000000006a7805 */ /* 0x000fe4000001ff00 */
[----:B------:R-:W-:Y:S02]  /*55b0*/  LOP3.LUT R0, R0, 0x1, RZ, 0xc0, !PT ;  /* 0x0000000100007812 */ /* 0x000fe400078ec0ff */
[----:B------:R-:W-:Y:S02]  /*55c0*/  CS2R R104, SRZ ;  /* 0x0000000000687805 */ /* 0x000fe4000001ff00 */
[----:B------:R-:W-:Y:S02]  /*55d0*/  CS2R R98, SRZ ;  /* 0x0000000000627805 */ /* 0x000fe4000001ff00 */
[----:B------:R-:W-:Y:S02]  /*55e0*/  CS2R R96, SRZ ;  /* 0x0000000000607805 */ /* 0x000fe4000001ff00 */
[----:B------:R-:W-:Y:S02]  /*55f0*/  ISETP.NE.U32.AND P4, PT, R0, 0x1, PT ;  /* 0x000000010000780c */ /* 0x000fe40003f85070 */
[----:B------:R-:W-:Y:S02]  /*5600*/  CS2R R90, SRZ ;  /* 0x00000000005a7805 */ /* 0x000fe4000001ff00 */
[----:B------:R-:W-:Y:S01]  /*5610*/  CS2R R88, SRZ ;  /* 0x0000000000587805 */ /* 0x000fe2000001ff00 */
[----:B------:R-:W-:Y:S01]  /*5620*/  IMAD.IADD R177, R179, 0x1, R116 ;  /* 0x00000001b3b17824 */ /* 0x000fe200078e0274 */
[----:B------:R-:W-:Y:S01]  /*5630*/  P2R R117, PR, RZ, 0x10 ;  /* 0x00000010ff757803 */ /* 0x000fe20000000000 */
[----:B------:R-:W-:Y:S01]  /*5640*/  IMAD.IADD R174, R116, 0x1, R175 ;  /* 0x0000000174ae7824 */ /* 0x000fe200078e02af */
[----:B------:R3:W4:Y:S01]  /*5650*/  SYNCS.PHASECHK.TRANS64.TRYWAIT P0, [R108+URZ+0xa0], R3 ;  /* 0x0000a0036c0075a7 */ /* 0x00072200080011ff */
[----:B-1----:R-:W-:Y:S01]  /*5660*/  @P5 SEL R111, RZ, 0x1, !P1 ;  /* 0x00000001ff6f5807 */ /* 0x002fe20004800000 */
[----:B---3--:R-:W-:Y:S06]  /*5670*/  @!P5 BRA `(.L_x_87) ;  /* 0x0000000000a0d947 */ /* 0x008fec0003800000 */
[----:B------:R-:W-:Y:S01]  /*5680*/  @P4 IMAD.MOV.U32 R0, RZ, RZ, -0x10 ;  /* 0xfffffff0ff004424 */ /* 0x000fe200078e00ff */
[----:B------:R-:W-:Y:S01]  /*5690*/  ISETP.NE.AND P1, PT, R111, RZ, PT ;  /* 0x000000ff6f00720c */ /* 0x000fe20003f25270 */
[----:B------:R-:W-:Y:S01]  /*56a0*/  BSSY B0, `(.L_x_88) ;  /* 0x0000010000007945 */ /* 0x000fe20003800000 */
[----:B------:R-:W-:Y:S02]  /*56b0*/  ISETP.NE.U32.AND P5, PT, R161, 0x1, PT ;  /* 0x00000001a100780c */ /* 0x000fe40003fa5070 */
[----:B------:R-:W-:Y:S02]  /*56c0*/  CS2R R98, SRZ ;  /* 0x0000000000627805 */ /* 0x000fe4000001ff00 */
[----:B------:R-:W-:Y:S02]  /*56d0*/  CS2R R96, SRZ ;  /* 0x0000000000607805 */ /* 0x000fe4000001ff00 */
[----:B------:R-:W-:Y:S02]  /*56e0*/  CS2R R114, SRZ ;  /* 0x0000000000727805 */ /* 0x000fe4000001ff00 */
[----:B------:R-:W-:Y:S02]  /*56f0*/  @P4 SEL R0, R0, 0x10, !P5 ;  /* 0x0000001000004807 */ /* 0x000fe40006800000 */
[----:B------:R-:W-:Y:S02]  /*5700*/  CS2R R112, SRZ ;  /* 0x0000000000707805 */ /* 0x000fe4000001ff00 */
[----:B------:R-:W-:Y:S02]  /*5710*/  CS2R R130, SRZ ;  /* 0x0000000000827805 */ /* 0x000fe4000001ff00 */
[----:B------:R-:W-:Y:S01]  /*5720*/  CS2R R128, SRZ ;  /* 0x0000000000807805 */ /* 0x000fe2000001ff00 */
[----:B------:R-:W-:Y:S02]  /*5730*/  @P4 IMAD.IADD R8, R179, 0x1, R0 ;  /* 0x00000001b3084824 */ /* 0x000fe400078e0200 */
[C---:B------:R-:W-:Y:S02]  /*5740*/  @P4 IMAD.IADD R7, R0.reuse, 0x1, R177 ;  /* 0x0000000100074824 */ /* 0x040fe400078e02b1 */
[----:B------:R-:W-:Y:S01]  /*5750*/  @P4 IMAD.IADD R6, R0, 0x1, R175 ;  /* 0x0000000100064824 */ /* 0x000fe200078e02af */
[----:B------:R-:W-:Y:S06]  /*5760*/  @P1 BRA `(.L_x_89) ;  /* 0x00000000000c1947 */ /* 0x000fec0003800000 */
[----:B------:R-:W-:Y:S04]  /*5770*/  SHF.L.U32 R5, R167, 0x1f, RZ ;  /* 0x0000001fa7057819 */ /* 0x000fe800000006ff */
[----:B------:R-:W1:Y:S02]  /*5780*/  SYNCS.PHASECHK.TRANS64.TRYWAIT P1, [UR48+0x40], R5 ;  /* 0x00004005ff0075a7 */ /* 0x000e640008021130 */
[----:B-1----:R-:W-:Y:S05]  /*5790*/  @!P1 BRA `(.L_x_90) ;  /* 0x0000004800089947 */ /* 0x002fea0003800000 */
.L_x_89:
[----:B------:R-:W-:Y:S05]  /*57a0*/  BSYNC B0 ;  /* 0x0000000000007941 */ /* 0x000fea0003800000 */
.L_x_88:
[----:B------:R-:W-:Y:S01]  /*57b0*/  ISETP.NE.AND P1, PT, R117, RZ, PT ;  /* 0x000000ff7500720c */ /* 0x000fe20003f25270 */
[----:B------:R-:W-:Y:S01]  /*57c0*/  IMAD.MOV.U32 R147, RZ, RZ, RZ ;  /* 0x000000ffff937224 */ /* 0x000fe200078e00ff */
[----:B------:R-:W-:Y:S02]  /*57d0*/  CS2R R144, SRZ ;  /* 0x0000000000907805 */ /* 0x000fe4000001ff00 */
[----:B------:R-:W-:Y:S02]  /*57e0*/  CS2R R90, SRZ ;  /* 0x00000000005a7805 */ /* 0x000fe4000001ff00 */
[----:B------:R-:W-:Y:S02]  /*57f0*/  CS2R R88, SRZ ;  /* 0x0000000000587805 */ /* 0x000fe4000001ff00 */
[----:B------:R-:W-:Y:S02]  /*5800*/  CS2R R106, SRZ ;  /* 0x00000000006a7805 */ /* 0x000fe4000001ff00 */
[----:B------:R-:W-:Y:S02]  /*5810*/  CS2R R104, SRZ ;  /* 0x0000000000687805 */ /* 0x000fe4000001ff00 */
[----:B------:R-:W-:Y:S02]  /*5820*/  CS2R R122, SRZ ;  /* 0x00000000007a7805 */ /* 0x000fe4000001ff00 */
[----:B------:R-:W-:Y:S02]  /*5830*/  CS2R R120, SRZ ;  /* 0x0000000000787805 */ /* 0x000fe4000001ff00 */
[----:B------:R-:W-:Y:S02]  /*5840*/  CS2R R138, SRZ ;  /* 0x00000000008a7805 */ /* 0x000fe4000001ff00 */
[----:B------:R-:W-:Y:S01]  /*5850*/  CS2R R136, SRZ ;  /* 0x0000000000887805 */ /* 0x000fe2000001ff00 */
[----:B------:R-:W-:Y:S01]  /*5860*/  IMAD.MOV.U32 R109, RZ, RZ, 0x1 ;  /* 0x00000001ff6d7424 */ /* 0x000fe200078e00ff */
[----:B------:R3:W1:Y:S01]  /*5870*/  @P1 LDS.128 R96, [R8+0x400] ;  /* 0x0004000008601984 */ /* 0x0006620000000c00 */
[----:B------:R-:W-:Y:S03]  /*5880*/  @P1 IMAD.IADD R0, R0, 0x1, R174 ;  /* 0x0000000100001824 */ /* 0x000fe600078e02ae */
[----:B------:R3:W1:Y:S04]  /*5890*/  @P1 LDS.128 R112, [R7+0x400] ;  /* 0x0004000007701984 */ /* 0x0006680000000c00 */
[----:B------:R3:W1:Y:S04]  /*58a0*/  @P1 LDS.128 R128, [R6+0x400] ;  /* 0x0004000006801984 */ /* 0x0006680000000c00 */
[----:B------:R3:W1:Y:S04]  /*58b0*/  @P1 LDS.128 R144, [R0+0x400] ;  /* 0x0004000000901984 */ /* 0x0006680000000c00 */
[----:B------:R3:W1:Y:S04]  /*58c0*/  @P1 LDS.128 R88, [R178+UR48+0x400] ;  /* 0x00040030b2581984 */ /* 0x0006680008000c00 */
[----:B------:R3:W1:Y:S04]  /*58d0*/  @P1 LDS.128 R104, [R177+0x400] ;  /* 0x00040000b1681984 */ /* 0x0006680000000c00 */
[----:B------:R3:W1:Y:S04]  /*58e0*/  @P1 LDS.128 R120, [R175+0x400] ;  /* 0x00040000af781984 */ /* 0x0006680000000c00 */
[----:B------:R3:W1:Y:S02]  /*58f0*/  @P1 LDS.128 R136, [R174+0x400] ;  /* 0x00040000ae881984 */ /* 0x0006640000000c00 */
.L_x_87:
[----:B------:R-:W-:Y:S05]  /*5900*/  BSYNC B1 ;  /* 0x0000000000017941 */ /* 0x000fea0003800000 */
.L_x_86:
[----:B-1----:R-:W-:Y:S04]  /*5910*/  SHF.R.U32.HI R5, RZ, 0x15, R78 ;  /* 0x00000015ff057819 */ /* 0x002fe8000001164e */
[----:B------:R-:W-:Y:S01]  /*5920*/  LOP3.LUT P1, RZ, R5, 0x3, R162, 0x48, !PT ;  /* 0x0000000305ff7812 */ /* 0x000fe200078248a2 */
[----:B------:R-:W-:Y:S01]  /*5930*/  @!UPT UIADD3 URZ, UPT, UPT, URZ, URZ, URZ ;  /* 0x000000fffffff290 */ /* 0x000fe2000fffe0ff */
[----:B----4-:R-:W-:Y:S11]  /*5940*/  @P0 BRA `(.L_x_91) ;  /* 0x0000000000080947 */ /* 0x010ff60003800000 */
[----:B------:R-:W1:Y:S02]  /*5950*/  SYNCS.PHASECHK.TRANS64.TRYWAIT P0, [R108+URZ+0xa0], R3 ;  /* 0x0000a0036c0075a7 */ /* 0x000e6400080011ff */
[----:B-1----:R-:W-:Y:S05]  /*5960*/  @!P0 BRA `(.L_x_92) ;  /* 0x0000004400ac8947 */ /* 0x002fea0003800000 */
.L_x_91:
[----:B------:R-:W-:Y:S05]  /*5970*/  @!P1 BRA `(.L_x_93) ;  /* 0x0000000000409947 */ /* 0x000fea0003800000 */
[----:B------:R-:W4:Y:S01]  /*5980*/  LDCU.64 UR8, c[0x4][0x70] ;  /* 0x01000e00ff0877ac */ /* 0x000f220008000a00 */
[----:B------:R-:W-:Y:S01]  /*5990*/  MOV R15, 0x0 ;  /* 0x00000000000f7802 */ /* 0x000fe20000000f00 */
[----:B------:R-:W-:Y:S02]  /*59a0*/  HFMA2 R12, -RZ, RZ, 0, 5.9604644775390625e-08 ;  /* 0x00000001ff0c7431 */ /* 0x000fe400000001ff */
[----:B---3--:R-:W-:Y:S02]  /*59b0*/  IMAD.MOV.U32 R8, RZ, RZ, 0x192 ;  /* 0x00000192ff087424 */ /* 0x008fe400078e00ff */
[----:B------:R-:W-:Y:S01]  /*59c0*/  IMAD.MOV.U32 R13, RZ, RZ, RZ ;  /* 0x000000ffff0d7224 */ /* 0x000fe200078e00ff */
[----:B------:R-:W3:Y:S01]  /*59d0*/  LDCU.64 UR6, c[0x4][0x78] ;  /* 0x01000f00ff0677ac */ /* 0x000ee20008000a00 */
[----:B------:R-:W1:Y:S01]  /*59e0*/  LDC.64 R14, c[0x4][R15] ;  /* 0x010000000f0e7b82 */ /* 0x000e620000000a00 */
[----:B------:R-:W5:Y:S01]  /*59f0*/  LDCU.64 UR4, c[0x4][0x10] ;  /* 0x01000200ff0477ac */ /* 0x000f620008000a00 */
[----:B----4-:R-:W-:Y:S01]  /*5a00*/  MOV R5, UR9 ;  /* 0x0000000900057c02 */ /* 0x010fe20008000f00 */
[----:B------:R-:W-:Y:S01]  /*5a10*/  IMAD.U32 R4, RZ, RZ, UR8 ;  /* 0x00000008ff047e24 */ /* 0x000fe2000f8e00ff */
[----:B---3--:R-:W-:Y:S01]  /*5a20*/  MOV R7, UR7 ;  /* 0x0000000700077c02 */ /* 0x008fe20008000f00 */
[----:B------:R-:W-:Y:S01]  /*5a30*/  IMAD.U32 R6, RZ, RZ, UR6 ;  /* 0x00000006ff067e24 */ /* 0x000fe2000f8e00ff */
[----:B-----5:R-:W-:Y:S01]  /*5a40*/  MOV R11, UR5 ;  /* 0x00000005000b7c02 */ /* 0x020fe20008000f00 */
[----:B------:R-:W-:Y:S02]  /*5a50*/  IMAD.U32 R10, RZ, RZ, UR4 ;  /* 0x00000004ff0a7e24 */ /* 0x000fe4000f8e00ff */
[----:B------:R-:W-:Y:S07]  /*5a60*/  LEPC R20, `(.L_x_93) ;  /* 0x000000001014794e */ /* 0x000fee0000000000 */
[----:B-12---:R-:W-:Y:S05]  /*5a70*/  CALL.ABS.NOINC R14 ;  /* 0x000000000e007343 */ /* 0x006fea0003c00000 */
.L_x_93:
[----:B------:R-:W-:Y:S05]  /*5a80*/  WARPSYNC.ALL ;  /* 0x0000000000007948 */ /* 0x000fea0003800000 */
[----:B------:R-:W-:Y:S01]  /*5a90*/  R2UR UR4, R78 ;  /* 0x000000004e0472ca */ /* 0x000fe200000e0000 */
[--C-:B------:R-:W-:Y:S01]  /*5aa0*/  HADD2.F32 R80, -RZ, R88.reuse.H0_H0 ;  /* 0x20000058ff507230 */ /* 0x100fe20000004100 */
[----:B------:R-:W-:Y:S01]  /*5ab0*/  MOV R118, 0xfffffff0 ;  /* 0xfffffff000767802 */ /* 0x000fe20000000f00 */
[----:B------:R-:W-:Y:S01]  /*5ac0*/  HADD2.F32 R82, -RZ, R88.H1_H1 ;  /* 0x30000058ff527230 */ /* 0x000fe20000004100 */
[----:B------:R-:W-:Y:S01]  /*5ad0*/  ISETP.NE.U32.AND P6, PT, R161, 0x1, PT ;  /* 0x00000001a100780c */ /* 0x000fe20003fc5070 */
[----:B------:R-:W-:Y:S01]  /*5ae0*/  HADD2.F32 R83, -RZ, R89.H0_H0 ;  /* 0x20000059ff537230 */ /* 0x000fe20000004100 */
[----:B------:R-:W-:Y:S01]  /*5af0*/  ISETP.NE.AND P0, PT, R170, RZ, PT ;  /* 0x000000ffaa00720c */ /* 0x000fe20003f05270 */
[--C-:B------:R-:W-:Y:S01]  /*5b00*/  HADD2.F32 R85, -RZ, R107.reuse.H0_H0 ;  /* 0x2000006bff557230 */ /* 0x100fe20000004100 */
[----:B------:R-:W-:Y:S01]  /*5b10*/  SEL R118, R118, 0x10, !P6 ;  /* 0x0000001076767807 */ /* 0x000fe20007000000 */
[----:B------:R-:W-:Y:S01]  /*5b20*/  HADD2.F32 R84, -RZ, R107.H1_H1 ;  /* 0x3000006bff547230 */ /* 0x000fe20000004100 */
[----:B------:R-:W-:Y:S02]  /*5b30*/  BSSY.RECONVERGENT B0, `(.L_x_94) ;  /* 0x00000fb000007945 */ /* 0x000fe40003800200 */
[----:B------:R-:W-:Y:S01]  /*5b40*/  IADD3 R179, PT, PT, R179, R118, RZ ;  /* 0x00000076b3b37210 */ /* 0x000fe20007ffe0ff */
[----:B---3--:R-:W2:Y:S01]  /*5b50*/  LDTM.x64 R4, tmem[UR4] ;  /* 0x00000004000479ee */ /* 0x008ea20008340000 */
[C---:B------:R-:W-:Y:S02]  /*5b60*/  IADD3 R180, PT, PT, R118.reuse, R177, RZ ;  /* 0x000000b176b47210 */ /* 0x040fe40007ffe0ff */
[C---:B------:R-:W-:Y:S02]  /*5b70*/  IADD3 R182, PT, PT, R118.reuse, R175, RZ ;  /* 0x000000af76b67210 */ /* 0x040fe40007ffe0ff */
[----:B------:R-:W-:Y:S01]  /*5b80*/  IADD3 R181, PT, PT, R118, R174, RZ ;  /* 0x000000ae76b57210 */ /* 0x000fe20007ffe0ff */
[C---:B--2---:R-:W-:Y:S01]  /*5b90*/  FMUL R0, R76.reuse, R4 ;  /* 0x000000044c007220 */ /* 0x044fe20000400000 */
[C---:B-1----:R-:W-:Y:S01]  /*5ba0*/  FMUL R3, R76.reuse, R5 ;  /* 0x000000054c037220 */ /* 0x042fe20000400000 */
[C---:B------:R-:W-:Y:S01]  /*5bb0*/  FMUL R6, R76.reuse, R6 ;  /* 0x000000064c067220 */ /* 0x040fe20000400000 */
[C---:B------:R-:W-:Y:S01]  /*5bc0*/  FMUL R7, R76.reuse, R7 ;  /* 0x000000074c077220 */ /* 0x040fe20000400000 */
[C---:B------:R-:W-:Y:S01]  /*5bd0*/  FFMA R0, R81.reuse, R80, R0 ;  /* 0x0000005051007223 */ /* 0x040fe20000000000 */
[C---:B------:R-:W-:Y:S01]  /*5be0*/  FFMA R3, R81.reuse, R82, R3 ;  /* 0x0000005251037223 */ /* 0x040fe20000000003 */
[----:B------:R-:W-:Y:S02]  /*5bf0*/  HADD2.F32 R80, -RZ, R89.H1_H1 ;  /* 0x30000059ff507230 */ /* 0x000fe40000004100 */
[----:B------:R-:W-:Y:S01]  /*5c00*/  FFMA R6, R81, R83, R6 ;  /* 0x0000005351067223 */ /* 0x000fe20000000006 */
[--C-:B------:R-:W-:Y:S02]  /*5c10*/  HADD2.F32 R83, -RZ, R90.reuse.H0_H0 ;  /* 0x2000005aff537230 */ /* 0x100fe40000004100 */
[C---:B------:R-:W-:Y:S01]  /*5c20*/  FMUL R4, R76.reuse, R8 ;  /* 0x000000084c047220 */ /* 0x040fe20000400000 */
[----:B------:R-:W-:Y:S01]  /*5c30*/  HADD2.F32 R82, -RZ, R90.H1_H1 ;  /* 0x3000005aff527230 */ /* 0x000fe20000004100 */
[----:B------:R-:W-:Y:S01]  /*5c40*/  F2FP.F16.F32.PACK_AB R92, R3, R0 ;  /* 0x00000000035c723e */ /* 0x000fe200000000ff */
[C---:B------:R-:W-:Y:S01]  /*5c50*/  FFMA R7, R81.reuse, R80, R7 ;  /* 0x0000005051077223 */ /* 0x040fe20000000007 */
[----:B------:R-:W-:Y:S01]  /*5c60*/  FFMA R4, R81, R83, R4 ;  /* 0x0000005351047223 */ /* 0x000fe20000000004 */
[C---:B------:R-:W-:Y:S01]  /*5c70*/  FMUL R5, R76.reuse, R9 ;  /* 0x000000094c057220 */ /* 0x040fe20000400000 */
[--C-:B------:R-:W-:Y:S02]  /*5c80*/  HADD2.F32 R80, -RZ, R91.reuse.H0_H0 ;  /* 0x2000005bff507230 */ /* 0x100fe40000004100 */
[C---:B------:R-:W-:Y:S01]  /*5c90*/  FMUL R10, R76.reuse, R10 ;  /* 0x0000000a4c0a7220 */ /* 0x040fe20000400000 */
[----:B------:R-:W-:Y:S01]  /*5ca0*/  F2FP.F16.F32.PACK_AB R93, R7, R6 ;  /* 0x00000006075d723e */ /* 0x000fe200000000ff */
[C---:B------:R-:W-:Y:S01]  /*5cb0*/  FFMA R5, R81.reuse, R82, R5 ;  /* 0x0000005251057223 */ /* 0x040fe20000000005 */
[----:B------:R-:W-:Y:S02]  /*5cc0*/  HADD2.F32 R82, -RZ, R91.H1_H1 ;  /* 0x3000005bff527230 */ /* 0x000fe40000004100 */
[----:B------:R-:W-:Y:S01]  /*5cd0*/  FFMA R10, R81, R80, R10 ;  /* 0x00000050510a7223 */ /* 0x000fe2000000000a */
[C---:B------:R-:W-:Y:S01]  /*5ce0*/  FMUL R11, R76.reuse, R11 ;  /* 0x0000000b4c0b7220 */ /* 0x040fe20000400000 */
[--C-:B------:R-:W-:Y:S01]  /*5cf0*/  HADD2.F32 R80, -RZ, R96.reuse.H0_H0 ;  /* 0x20000060ff507230 */ /* 0x100fe20000004100 */
[----:B------:R-:W-:Y:S01]  /*5d00*/  F2FP.F16.F32.PACK_AB R94, R5, R4 ;  /* 0x00000004055e723e */ /* 0x000fe200000000ff */
[C---:B------:R-:W-:Y:S01]  /*5d10*/  FMUL R8, R76.reuse, R12 ;  /* 0x0000000c4c087220 */ /* 0x040fe20000400000 */
[C---:B------:R-:W-:Y:S01]  /*5d20*/  FFMA R11, R81.reuse, R82, R11 ;  /* 0x00000052510b7223 */ /* 0x040fe2000000000b */
[----:B------:R-:W-:Y:S02]  /*5d30*/  HADD2.F32 R82, -RZ, R96.H1_H1 ;  /* 0x30000060ff527230 */ /* 0x000fe40000004100 */
[C---:B------:R-:W-:Y:S01]  /*5d40*/  FMUL R9, R76.reuse, R13 ;  /* 0x0000000d4c097220 */ /* 0x040fe20000400000 */
[--C-:B------:R-:W-:Y:S02]  /*5d50*/  HADD2.F32 R83, -RZ, R97.reuse.H0_H0 ;  /* 0x20000061ff537230 */ /* 0x100fe40000004100 */
[----:B------:R-:W-:Y:S01]  /*5d60*/  FFMA R8, R81, R80, R8 ;  /* 0x0000005051087223 */ /* 0x000fe20000000008 */
[----:B------:R-:W-:Y:S01]  /*5d70*/  F2FP.F16.F32.PACK_AB R95, R11, R10 ;  /* 0x0000000a0b5f723e */ /* 0x000fe200000000ff */
[----:B------:R-:W-:Y:S01]  /*5d80*/  FFMA R9, R81, R82, R9 ;  /* 0x0000005251097223 */ /* 0x000fe20000000009 */
[C---:B------:R-:W-:Y:S01]  /*5d90*/  FMUL R14, R76.reuse, R14 ;  /* 0x0000000e4c0e7220 */ /* 0x040fe20000400000 */
[----:B------:R-:W-:Y:S02]  /*5da0*/  HADD2.F32 R80, -RZ, R97.H1_H1 ;  /* 0x30000061ff507230 */ /* 0x000fe40000004100 */
[C---:B------:R-:W-:Y:S01]  /*5db0*/  FMUL R15, R76.reuse, R15 ;  /* 0x0000000f4c0f7220 */ /* 0x040fe20000400000 */
[----:B------:R1:W-:Y:S01]  /*5dc0*/  STS.128 [R178+UR48+0x400], R92 ;  /* 0x0004005cb2007988 */ /* 0x0003e20008000c30 */
[----:B------:R-:W-:Y:S01]  /*5dd0*/  F2FP.F16.F32.PACK_AB R100, R9, R8 ;  /* 0x000000080964723e */ /* 0x000fe200000000ff */
[C---:B------:R-:W-:Y:S01]  /*5de0*/  FFMA R14, R81.reuse, R83, R14 ;  /* 0x00000053510e7223 */ /* 0x040fe2000000000e */
[--C-:B------:R-:W-:Y:S02]  /*5df0*/  HADD2.F32 R83, -RZ, R98.reuse.H0_H0 ;  /* 0x20000062ff537230 */ /* 0x100fe40000004100 */
[----:B------:R-:W-:Y:S01]  /*5e00*/  FFMA R15, R81, R80, R15 ;  /* 0x00000050510f7223 */ /* 0x000fe2000000000f */
[----:B------:R-:W-:Y:S02]  /*5e10*/  HADD2.F32 R82, -RZ, R98.H1_H1 ;  /* 0x30000062ff527230 */ /* 0x000fe40000004100 */
[C---:B------:R-:W-:Y:S01]  /*5e20*/  FMUL R12, R76.reuse, R16 ;  /* 0x000000104c0c7220 */ /* 0x040fe20000400000 */
[C---:B------:R-:W-:Y:S01]  /*5e30*/  FMUL R13, R76.reuse, R17 ;  /* 0x000000114c0d7220 */ /* 0x040fe20000400000 */
[--C-:B------:R-:W-:Y:S01]  /*5e40*/  HADD2.F32 R80, -RZ, R99.reuse.H0_H0 ;  /* 0x20000063ff507230 */ /* 0x100fe20000004100 */
[----:B------:R-:W-:Y:S01]  /*5e50*/  F2FP.F16.F32.PACK_AB R101, R15, R14 ;  /* 0x0000000e0f65723e */ /* 0x000fe200000000ff */
[C---:B------:R-:W-:Y:S01]  /*5e60*/  FFMA R12, R81.reuse, R83, R12 ;  /* 0x00000053510c7223 */ /* 0x040fe2000000000c */
[----:B------:R-:W-:Y:S01]  /*5e70*/  FFMA R13, R81, R82, R13 ;  /* 0x00000052510d7223 */ /* 0x000fe2000000000d */
[C---:B------:R-:W-:Y:S01]  /*5e80*/  FMUL R18, R76.reuse, R18 ;  /* 0x000000124c127220 */ /* 0x040fe20000400000 */
[----:B------:R-:W-:Y:S02]  /*5e90*/  HADD2.F32 R82, -RZ, R99.H1_H1 ;  /* 0x30000063ff527230 */ /* 0x000fe40000004100 */
[C---:B------:R-:W-:Y:S01]  /*5ea0*/  FMUL R19, R76.reuse, R19 ;  /* 0x000000134c137220 */ /* 0x040fe20000400000 */
[C---:B------:R-:W-:Y:S01]  /*5eb0*/  FMUL R16, R76.reuse, R20 ;  /* 0x000000144c107220 */ /* 0x040fe20000400000 */
[----:B------:R-:W-:Y:S01]  /*5ec0*/  F2FP.F16.F32.PACK_AB R102, R13, R12 ;  /* 0x0000000c0d66723e */ /* 0x000fe200000000ff */
[C---:B------:R-:W-:Y:S01]  /*5ed0*/  FFMA R18, R81.reuse, R80, R18 ;  /* 0x0000005051127223 */ /* 0x040fe20000000012 */
[--C-:B------:R-:W-:Y:S02]  /*5ee0*/  HADD2.F32 R80, -RZ, R104.reuse.H0_H0 ;  /* 0x20000068ff507230 */ /* 0x100fe40000004100 */
[C---:B------:R-:W-:Y:S01]  /*5ef0*/  FFMA R19, R81.reuse, R82, R19 ;  /* 0x0000005251137223 */ /* 0x040fe20000000013 */
[----:B------:R-:W-:Y:S02]  /*5f00*/  HADD2.F32 R82, -RZ, R104.H1_H1 ;  /* 0x30000068ff527230 */ /* 0x000fe40000004100 */
[C---:B------:R-:W-:Y:S01]  /*5f10*/  FMUL R17, R76.reuse, R21 ;  /* 0x000000154c117220 */ /* 0x040fe20000400000 */
[C---:B------:R-:W-:Y:S01]  /*5f20*/  FMUL R22, R76.reuse, R22 ;  /* 0x000000164c167220 */ /* 0x040fe20000400000 */
[----:B------:R-:W-:Y:S01]  /*5f30*/  FFMA R16, R81, R80, R16 ;  /* 0x0000005051107223 */ /* 0x000fe20000000010 */
[--C-:B------:R-:W-:Y:S01]  /*5f40*/  HADD2.F32 R80, -RZ, R105.reuse.H0_H0 ;  /* 0x20000069ff507230 */ /* 0x100fe20000004100 */
[----:B------:R-:W-:Y:S01]  /*5f50*/  F2FP.F16.F32.PACK_AB R103, R19, R18 ;  /* 0x000000121367723e */ /* 0x000fe200000000ff */
[C---:B------:R-:W-:Y:S01]  /*5f60*/  FFMA R17, R81.reuse, R82, R17 ;  /* 0x0000005251117223 */ /* 0x040fe20000000011 */
[C---:B------:R-:W-:Y:S01]  /*5f70*/  FMUL R23, R76.reuse, R23 ;  /* 0x000000174c177220 */ /* 0x040fe20000400000 */
[--C-:B------:R-:W-:Y:S02]  /*5f80*/  HADD2.F32 R83, -RZ, R106.reuse.H0_H0 ;  /* 0x2000006aff537230 */ /* 0x100fe40000004100 */
[----:B------:R-:W-:Y:S01]  /*5f90*/  FFMA R22, R81, R80, R22 ;  /* 0x0000005051167223 */ /* 0x000fe20000000016 */
[----:B------:R-:W-:Y:S01]  /*5fa0*/  HADD2.F32 R80, -RZ, R105.H1_H1 ;  /* 0x30000069ff507230 */ /* 0x000fe20000004100 */
[----:B------:R2:W-:Y:S01]  /*5fb0*/  STS.128 [R179+0x400], R100 ;  /* 0x00040064b3007388 */ /* 0x0005e20000000c00 */
[----:B------:R-:W-:Y:S01]  /*5fc0*/  F2FP.F16.F32.PACK_AB R124, R17, R16 ;  /* 0x00000010117c723e */ /* 0x000fe200000000ff */
[C---:B------:R-:W-:Y:S01]  /*5fd0*/  FMUL R20, R76.reuse, R24 ;  /* 0x000000184c147220 */ /* 0x040fe20000400000 */
[----:B------:R-:W-:Y:S02]  /*5fe0*/  HADD2.F32 R82, -RZ, R106.H1_H1 ;  /* 0x3000006aff527230 */ /* 0x000fe40000004100 */
[C---:B------:R-:W-:Y:S01]  /*5ff0*/  FFMA R23, R81.reuse, R80, R23 ;  /* 0x0000005051177223 */ /* 0x040fe20000000017 */
[C---:B------:R-:W-:Y:S01]  /*6000*/  FMUL R21, R76.reuse, R25 ;  /* 0x000000194c157220 */ /* 0x040fe20000400000 */
[----:B------:R-:W-:Y:S01]  /*6010*/  FFMA R20, R81, R83, R20 ;  /* 0x0000005351147223 */ /* 0x000fe20000000014 */
[C---:B------:R-:W-:Y:S01]  /*6020*/  FMUL R26, R76.reuse, R26 ;  /* 0x0000001a4c1a7220 */ /* 0x040fe20000400000 */
[C---:B------:R-:W-:Y:S01]  /*6030*/  FMUL R27, R76.reuse, R27 ;  /* 0x0000001b4c1b7220 */ /* 0x040fe20000400000 */
[--C-:B------:R-:W-:Y:S01]  /*6040*/  HADD2.F32 R80, -RZ, R112.reuse.H0_H0 ;  /* 0x20000070ff507230 */ /* 0x100fe20000004100 */
[----:B------:R-:W-:Y:S01]  /*6050*/  F2FP.F16.F32.PACK_AB R125, R23, R22 ;  /* 0x00000016177d723e */ /* 0x000fe200000000ff */
[C---:B------:R-:W-:Y:S01]  /*6060*/  FFMA R21, R81.reuse, R82, R21 ;  /* 0x0000005251157223 */ /* 0x040fe20000000015 */
[C---:B------:R-:W-:Y:S01]  /*6070*/  FFMA R26, R81.reuse, R85, R26 ;  /* 0x00000055511a7223 */ /* 0x040fe2000000001a */
[----:B------:R-:W-:Y:S01]  /*6080*/  FFMA R27, R81, R84, R27 ;  /* 0x00000054511b7223 */ /* 0x000fe2000000001b */
[C---:B------:R-:W-:Y:S01]  /*6090*/  FMUL R24, R76.reuse, R28 ;  /* 0x0000001c4c187220 */ /* 0x040fe20000400000 */
[----:B------:R-:W-:Y:S01]  /*60a0*/  HADD2.F32 R82, -RZ, R112.H1_H1 ;  /* 0x30000070ff527230 */ /* 0x000fe20000004100 */
[----:B------:R-:W-:Y:S01]  /*60b0*/  F2FP.F16.F32.PACK_AB R126, R21, R20 ;  /* 0x00000014157e723e */ /* 0x000fe200000000ff */
[C---:B------:R-:W-:Y:S01]  /*60c0*/  FMUL R25, R76.reuse, R29 ;  /* 0x0000001d4c197220 */ /* 0x040fe20000400000 */
[----:B------:R-:W-:Y:S01]  /*60d0*/  F2FP.F16.F32.PACK_AB R127, R27, R26 ;  /* 0x0000001a1b7f723e */ /* 0x000fe200000000ff */
[C---:B------:R-:W-:Y:S01]  /*60e0*/  FFMA R24, R81.reuse, R80, R24 ;  /* 0x0000005051187223 */ /* 0x040fe20000000018 */
[--C-:B------:R-:W-:Y:S02]  /*60f0*/  HADD2.F32 R83, -RZ, R113.reuse.H0_H0 ;  /* 0x20000071ff537230 */ /* 0x100fe40000004100 */
[----:B------:R-:W-:Y:S01]  /*6100*/  FFMA R25, R81, R82, R25 ;  /* 0x0000005251197223 */ /* 0x000fe20000000019 */
[C---:B------:R-:W-:Y:S01]  /*6110*/  FMUL R30, R76.reuse, R30 ;  /* 0x0000001e4c1e7220 */ /* 0x040fe20000400000 */
[----:B------:R-:W-:Y:S01]  /*6120*/  HADD2.F32 R80, -RZ, R113.H1_H1 ;  /* 0x30000071ff507230 */ /* 0x000fe20000004100 */
[----:B------:R3:W-:Y:S01]  /*6130*/  STS.128 [R177+0x400], R124 ;  /* 0x0004007cb1007388 */ /* 0x0007e20000000c00 */
[C---:B------:R-:W-:Y:S01]  /*6140*/  FMUL R31, R76.reuse, R31 ;  /* 0x0000001f4c1f7220 */ /* 0x040fe20000400000 */
[----:B-1----:R-:W-:Y:S01]  /*6150*/  F2FP.F16.F32.PACK_AB R92, R25, R24 ;  /* 0x00000018195c723e */ /* 0x002fe200000000ff */
[C---:B------:R-:W-:Y:S01]  /*6160*/  FFMA R30, R81.reuse, R83, R30 ;  /* 0x00000053511e7223 */ /* 0x040fe2000000001e */
[--C-:B------:R-:W-:Y:S02]  /*6170*/  HADD2.F32 R83, -RZ, R114.reuse.H0_H0 ;  /* 0x20000072ff537230 */ /* 0x100fe40000004100 */
[----:B------:R-:W-:Y:S01]  /*6180*/  FFMA R31, R81, R80, R31 ;  /* 0x00000050511f7223 */ /* 0x000fe2000000001f */
[C---:B------:R-:W-:Y:S01]  /*6190*/  FMUL R28, R76.reuse, R32 ;  /* 0x000000204c1c7220 */ /* 0x040fe20000400000 */
[----:B------:R-:W-:Y:S02]  /*61a0*/  HADD2.F32 R80, -RZ, R114.H1_H1 ;  /* 0x30000072ff507230 */ /* 0x000fe40000004100 */
        /* <DEDUP_REMOVED lines=20> */
[----:B------:R-:W-:Y:S01]  /*62f0*/  HADD2.F32 R80, -RZ, R121.H1_H1 ;  /* 0x30000079ff507230 */ /* 0x000fe20000004100 */
[----:B------:R1:W-:Y:S01]  /*6300*/  STS.128 [R180+0x400], R92 ;  /* 0x0004005cb4007388 */ /* 0x0003e20000000c00 */
[C---:B------:R-:W-:Y:S01]  /*6310*/  FMUL R39, R76.reuse, R39 ;  /* 0x000000274c277220 */ /* 0x040fe20000400000 */
[----:B--2---:R-:W-:Y:S01]  /*6320*/  F2FP.F16.F32.PACK_AB R100, R33, R32 ;  /* 0x000000202164723e */ /* 0x004fe200000000ff */
        /* <DEDUP_REMOVED lines=28> */
[----:B---3--:R-:W-:Y:S01]  /*64f0*/  F2FP.F16.F32.PACK_AB R124, R41, R40 ;  /* 0x00000028297c723e */ /* 0x008fe200000000ff */
        /* <DEDUP_REMOVED lines=9> */
[C---:B------:R-:W-:Y:S01]  /*6590*/  FFMA R45, R81.reuse, R82, R45 ;  /* 0x00000052512d7223 */ /* 0x040fe2000000002d */
[C---:B------:R-:W-:Y:S01]  /*65a0*/  FMUL R50, R76.reuse, R50 ;  /* 0x000000324c327220 */ /* 0x040fe20000400000 */
[----:B------:R-:W-:Y:S02]  /*65b0*/  HADD2.F32 R80, -RZ, R131.H1_H1 ;  /* 0x30000083ff507230 */ /* 0x000fe40000004100 */
[C---:B------:R-:W-:Y:S01]  /*65c0*/  FMUL R51, R76.reuse, R51 ;  /* 0x000000334c337220 */ /* 0x040fe20000400000 */
[C---:B------:R-:W-:Y:S01]  /*65d0*/  FMUL R48, R76.reuse, R52 ;  /* 0x000000344c307220 */ /* 0x040fe20000400000 */
[C---:B------:R-:W-:Y:S01]  /*65e0*/  FFMA R50, R81.reuse, R83, R50 ;  /* 0x0000005351327223 */ /* 0x040fe20000000032 */
[--C-:B------:R-:W-:Y:S02]  /*65f0*/  HADD2.F32 R83, -RZ, R136.reuse.H0_H0 ;  /* 0x20000088ff537230 */ /* 0x100fe40000004100 */
[C---:B------:R-:W-:Y:S01]  /*6600*/  FFMA R51, R81.reuse, R80, R51 ;  /* 0x0000005051337223 */ /* 0x040fe20000000033 */
[----:B------:R-:W-:Y:S02]  /*6610*/  HADD2.F32 R82, -RZ, R136.H1_H1 ;  /* 0x30000088ff527230 */ /* 0x000fe40000004100 */
[C---:B------:R-:W-:Y:S01]  /*6620*/  FMUL R49, R76.reuse, R53 ;  /* 0x000000354c317220 */ /* 0x040fe20000400000 */
[--C-:B------:R-:W-:Y:S02]  /*6630*/  HADD2.F32 R85, -RZ, R137.reuse.H0_H0 ;  /* 0x20000089ff557230 */ /* 0x100fe40000004100 */
[C---:B------:R-:W-:Y:S01]  /*6640*/  FMUL R54, R76.reuse, R54 ;  /* 0x000000364c367220 */ /* 0x040fe20000400000 */
[----:B------:R-:W-:Y:S02]  /*6650*/  HADD2.F32 R80, -RZ, R137.H1_H1 ;  /* 0x30000089ff507230 */ /* 0x000fe40000004100 */
[C---:B------:R-:W-:Y:S01]  /*6660*/  FMUL R55, R76.reuse, R55 ;  /* 0x000000374c377220 */ /* 0x040fe20000400000 */
[C---:B------:R-:W-:Y:S01]  /*6670*/  FFMA R48, R81.reuse, R83, R48 ;  /* 0x0000005351307223 */ /* 0x040fe20000000030 */
[C---:B------:R-:W-:Y:S01]  /*6680*/  FFMA R49, R81.reuse, R82, R49 ;  /* 0x0000005251317223 */ /* 0x040fe20000000031 */
[C---:B------:R-:W-:Y:S01]  /*6690*/  FFMA R54, R81.reuse, R85, R54 ;  /* 0x0000005551367223 */ /* 0x040fe20000000036 */
[C---:B------:R-:W-:Y:S01]  /*66a0*/  FFMA R55, R81.reuse, R80, R55 ;  /* 0x0000005051377223 */ /* 0x040fe20000000037 */
[--C-:B------:R-:W-:Y:S02]  /*66b0*/  HADD2.F32 R83, -RZ, R138.reuse.H0_H0 ;  /* 0x2000008aff537230 */ /* 0x100fe40000004100 */
[C---:B------:R-:W-:Y:S01]  /*66c0*/  FMUL R52, R76.reuse, R56 ;  /* 0x000000384c347220 */ /* 0x040fe20000400000 */
        /* <DEDUP_REMOVED lines=9> */
[----:B------:R-:W-:Y:S01]  /*6760*/  FFMA R59, R81, R82, R59 ;  /* 0x00000052513b7223 */ /* 0x000fe2000000003b */
[--C-:B------:R-:W-:Y:S02]  /*6770*/  HADD2.F32 R80, -RZ, R144.reuse.H0_H0 ;  /* 0x20000090ff507230 */ /* 0x100fe40000004100 */
[C---:B------:R-:W-:Y:S01]  /*6780*/  FMUL R56, R76.reuse, R60 ;  /* 0x0000003c4c387220 */ /* 0x040fe20000400000 */
[----:B------:R-:W-:Y:S02]  /*6790*/  HADD2.F32 R82, -RZ, R144.H1_H1 ;  /* 0x30000090ff527230 */ /* 0x000fe40000004100 */
[C---:B------:R-:W-:Y:S01]  /*67a0*/  FMUL R57, R76.reuse, R61 ;  /* 0x0000003d4c397220 */ /* 0x040fe20000400000 */
[--C-:B------:R-:W-:Y:S02]  /*67b0*/  HADD2.F32 R83, -RZ, R145.reuse.H0_H0 ;  /* 0x20000091ff537230 */ /* 0x100fe40000004100 */
[C---:B------:R-:W-:Y:S01]  /*67c0*/  FMUL R62, R76.reuse, R62 ;  /* 0x0000003e4c3e7220 */ /* 0x040fe20000400000 */
[----:B------:R-:W-:Y:S01]  /*67d0*/  F2FP.F16.F32.PACK_AB R126, R45, R44 ;  /* 0x0000002c2d7e723e */ /* 0x000fe200000000ff */
[----:B------:R-:W-:Y:S01]  /*67e0*/  FFMA R56, R81, R80, R56 ;  /* 0x0000005051387223 */ /* 0x000fe20000000038 */
[----:B------:R-:W-:Y:S01]  /*67f0*/  F2FP.F16.F32.PACK_AB R127, R51, R50 ;  /* 0x00000032337f723e */ /* 0x000fe200000000ff */
[C---:B------:R-:W-:Y:S01]  /*6800*/  FFMA R57, R81.reuse, R82, R57 ;  /* 0x0000005251397223 */ /* 0x040fe20000000039 */
[C---:B------:R-:W-:Y:S01]  /*6810*/  FFMA R62, R81.reuse, R83, R62 ;  /* 0x00000053513e7223 */ /* 0x040fe2000000003e */
[----:B------:R-:W-:Y:S02]  /*6820*/  HADD2.F32 R80, -RZ, R145.H1_H1 ;  /* 0x30000091ff507230 */ /* 0x000fe40000004100 */
[C---:B------:R-:W-:Y:S01]  /*6830*/  FMUL R63, R76.reuse, R63 ;  /* 0x0000003f4c3f7220 */ /* 0x040fe20000400000 */
[----:B------:R1:W-:Y:S01]  /*6840*/  STS.128 [R182+0x400], R124 ;  /* 0x0004007cb6007388 */ /* 0x0003e20000000c00 */
[--C-:B------:R-:W-:Y:S02]  /*6850*/  HADD2.F32 R83, -RZ, R146.reuse.H0_H0 ;  /* 0x20000092ff537230 */ /* 0x100fe40000004100 */
[C---:B------:R-:W-:Y:S01]  /*6860*/  FMUL R60, R76.reuse, R64 ;  /* 0x000000404c3c7220 */ /* 0x040fe20000400000 */
[----:B------:R-:W-:Y:S02]  /*6870*/  HADD2.F32 R82, -RZ, R146.H1_H1 ;  /* 0x30000092ff527230 */ /* 0x000fe40000004100 */
[C---:B------:R-:W-:Y:S01]  /*6880*/  FMUL R61, R76.reuse, R65 ;  /* 0x000000414c3d7220 */ /* 0x040fe20000400000 */
[--C-:B------:R-:W-:Y:S02]  /*6890*/  HADD2.F32 R85, -RZ, R147.reuse.H0_H0 ;  /* 0x20000093ff557230 */ /* 0x100fe40000004100 */
[C---:B------:R-:W-:Y:S01]  /*68a0*/  FMUL R66, R76.reuse, R66 ;  /* 0x000000424c427220 */ /* 0x040fe20000400000 */
[----:B------:R-:W-:Y:S02]  /*68b0*/  HADD2.F32 R84, -RZ, R147.H1_H1 ;  /* 0x30000093ff547230 */ /* 0x000fe40000004100 */
[----:B------:R-:W-:Y:S01]  /*68c0*/  FFMA R63, R81, R80, R63 ;  /* 0x00000050513f7223 */ /* 0x000fe2000000003f */
[----:B------:R-:W-:Y:S01]  /*68d0*/  FMUL R67, R76, R67 ;  /* 0x000000434c437220 */ /* 0x000fe20000400000 */
[----:B------:R-:W-:Y:S01]  /*68e0*/  F2FP.F16.F32.PACK_AB R132, R49, R48 ;  /* 0x000000303184723e */ /* 0x000fe200000000ff */
[----:B------:R-:W-:Y:S01]  /*68f0*/  FFMA R60, R81, R83, R60 ;  /* 0x00000053513c7223 */ /* 0x000fe2000000003c */
[----:B------:R-:W-:Y:S01]  /*6900*/  F2FP.F16.F32.PACK_AB R133, R55, R54 ;  /* 0x000000363785723e */ /* 0x000fe200000000ff */
[----:B------:R-:W-:Y:S01]  /*6910*/  FFMA R61, R81, R82, R61 ;  /* 0x00000052513d7223 */ /* 0x000fe2000000003d */
[----:B------:R-:W-:Y:S01]  /*6920*/  F2FP.F16.F32.PACK_AB R134, R53, R52 ;  /* 0x000000343586723e */ /* 0x000fe200000000ff */
[----:B------:R-:W-:Y:S01]  /*6930*/  FFMA R66, R81, R85, R66 ;  /* 0x0000005551427223 */ /* 0x000fe20000000042 */
[----:B------:R-:W-:Y:S01]  /*6940*/  F2FP.F16.F32.PACK_AB R135, R59, R58 ;  /* 0x0000003a3b87723e */ /* 0x000fe200000000ff */
[----:B------:R-:W-:Y:S01]  /*6950*/  FFMA R67, R81, R84, R67 ;  /* 0x0000005451437223 */ /* 0x000fe20000000043 */
[----:B------:R-:W-:Y:S02]  /*6960*/  F2FP.F16.F32.PACK_AB R140, R57, R56 ;  /* 0x00000038398c723e */ /* 0x000fe400000000ff */
[----:B------:R-:W-:Y:S01]  /*6970*/  F2FP.F16.F32.PACK_AB R141, R63, R62 ;  /* 0x0000003e3f8d723e */ /* 0x000fe200000000ff */
[----:B------:R1:W-:Y:S01]  /*6980*/  STS.128 [R174+0x400], R132 ;  /* 0x00040084ae007388 */ /* 0x0003e20000000c00 */
[----:B------:R-:W-:Y:S02]  /*6990*/  F2FP.F16.F32.PACK_AB R142, R61, R60 ;  /* 0x0000003c3d8e723e */ /* 0x000fe400000000ff */
[----:B------:R-:W-:Y:S05]  /*69a0*/  F2FP.F16.F32.PACK_AB R143, R67, R66 ;  /* 0x00000042438f723e */ /* 0x000fea00000000ff */
[----:B------:R1:W-:Y:S01]  /*69b0*/  STS.128 [R181+0x400], R140 ;  /* 0x0004008cb5007388 */ /* 0x0003e20000000c00 */
[----:B------:R-:W-:Y:S01]  /*69c0*/  @!PT LDS RZ, [RZ] ;  /* 0x00000000fffff984 */ /* 0x000fe20000000800 */
[----:B------:R-:W-:Y:S01]  /*69d0*/  @!PT LDS RZ, [RZ] ;  /* 0x00000000fffff984 */ /* 0x000fe20000000800 */
[----:B------:R-:W-:Y:S01]  /*69e0*/  @!PT LDS RZ, [RZ] ;  /* 0x00000000fffff984 */ /* 0x000fe20000000800 */
[----:B------:R-:W-:Y:S01]  /*69f0*/  @!PT LDS RZ, [RZ] ;  /* 0x00000000fffff984 */ /* 0x000fe20000000800 */
[----:B------:R2:W-:Y:S07]  /*6a00*/  MEMBAR.ALL.CTA ;  /* 0x0000000000007992 */ /* 0x0005ee0000008000 */
[----:B--2---:R-:W2:Y:S02]  /*6a10*/  FENCE.VIEW.ASYNC.S ;  /* 0x00000000000073c6 */ /* 0x004ea40000000000 */
[----:B--2---:R-:W-:Y:S06]  /*6a20*/  BAR.SYNC.DEFER_BLOCKING 0x1, 0x80 ;  /* 0x0042000000007b1d */ /* 0x004fec0000010000 */
[----:B------:R-:W-:Y:S05]  /*6a30*/  @P0 BRA `(.L_x_95) ;  /* 0x0000000000280947 */ /* 0x000fea0003800000 */
[----:B------:R-:W-:Y:S02]  /*6a40*/  UIADD3 UR4, UPT, UPT, UR48, 0x400, URZ ;  /* 0x0000040030047890 */ /* 0x000fe4000fffe0ff */
[----:B------:R-:W-:Y:S01]  /*6a50*/  UIADD3 UR6, UP0, UPT, UR52, 0x680, URZ ;  /* 0x0000068034067890 */ /* 0x000fe2000ff1e0ff */
[----:B------:R-:W-:Y:S03]  /*6a60*/  UMOV UR43, UR36 ;  /* 0x00000024002b7c82 */ /* 0x000fe60008000000 */
[----:B------:R-:W-:Y:S01]  /*6a70*/  MOV R163, UR4 ;  /* 0x0000000400a37c02 */ /* 0x000fe20008000f00 */
[----:B------:R-:W-:Y:S03]  /*6a80*/  UIADD3.X UR7, UPT, UPT, URZ, UR53, URZ, UP0, !UPT ;  /* 0x00000035ff077290 */ /* 0x000fe600087fe4ff */
[----:B------:R-:W-:Y:S11]  /*6a90*/  R2UR UR40, R163 ;  /* 0x00000000a32872ca */ /* 0x000ff600000e0000 */
[----:B------:R-:W-:Y:S02]  /*6aa0*/  @!UPT UIADD3 URZ, UPT, UPT, URZ, URZ, URZ ;  /* 0x000000fffffff290 */ /* 0x000fe4000fffe0ff */
[----:B------:R2:W-:Y:S01]  /*6ab0*/  UTMASTG.3D [UR40], [UR6] ;  /* 0x00000028060073b5 */ /* 0x0005e20008010000 */
[----:B------:R0:W-:Y:S01]  /*6ac0*/  UTMACMDFLUSH ;  /* 0x00000000000079b7 */ /* 0x0001e20000000000 */
[----:B--2---:R-:W-:Y:S04]  /*6ad0*/  DEPBAR.LE SB0, 0x1 ;  /* 0x000080400000791a */ /* 0x004fe80000000000 */
.L_x_95:
[----:B------:R-:W-:Y:S05]  /*6ae0*/  BSYNC.RECONVERGENT B0 ;  /* 0x0000000000007941 */ /* 0x000fea0003800200 */
.L_x_94:
[----:B------:R-:W-:Y:S01]  /*6af0*/  BAR.SYNC.DEFER_BLOCKING 0x1, 0x80 ;  /* 0x0042000000007b1d */ /* 0x000fe20000010000 */
[----:B------:R-:W-:Y:S01]  /*6b00*/  ISETP.NE.AND P1, PT, R176, RZ, PT ;  /* 0x000000ffb000720c */ /* 0x000fe20003f25270 */
[----:B------:R-:W-:Y:S01]  /*6b10*/  UIADD3 UR4, UPT, UPT, UR50, -0x1, URZ ;  /* 0xffffffff32047890 */ /* 0x000fe2000fffe0ff */
[----:B------:R-:W-:Y:S03]  /*6b20*/  LEA R3, R109, UR48, 0x3 ;  /* 0x000000306d037c11 */ /* 0x000fe6000f8e18ff */
[----:B------:R-:W-:Y:S08]  /*6b30*/  UISETP.GT.U32.AND UP0, UPT, UR4, -0x3, UPT ;  /* 0xfffffffd0400788c */ /* 0x000ff0000bf04070 */
[----:B------:R-:W-:Y:S01]  /*6b40*/  @P1 SHF.L.U32 R4, R167, 0x1f, RZ ;  /* 0x0000001fa7041819 */ /* 0x000fe200000006ff */
[----:B------:R-:W-:Y:S06]  /*6b50*/  BRA.U UP0, `(.L_x_96) ;  /* 0x0000000100247547 */ /* 0x000fec000b800000 */
[----:B------:R-:W-:Y:S01]  /*6b60*/  IMAD.U32 R5, RZ, RZ, UR49 ;  /* 0x00000031ff057e24 */ /* 0x000fe2000f8e00ff */
[----:B------:R-:W-:Y:S01]  /*6b70*/  MOV R0, UR37 ;  /* 0x0000002500007c02 */ /* 0x000fe20008000f00 */
[----:B------:R-:W-:Y:S03]  /*6b80*/  UIADD3 UR49, UPT, UPT, UR49, 0x1, URZ ;  /* 0x0000000131317890 */ /* 0x000fe6000fffe0ff */
[----:B------:R-:W-:Y:S01]  /*6b90*/  @P1 LEA R5, R5, UR48, 0x3 ;  /* 0x0000003005051c11 */ /* 0x000fe2000f8e18ff */
[----:B------:R-:W-:Y:S04]  /*6ba0*/  UISETP.NE.AND UP0, UPT, UR49, 0x3, UPT ;  /* 0x000000033100788c */ /* 0x000fe8000bf05270 */
[----:B------:R-:W-:Y:S01]  /*6bb0*/  @P1 VIADD R5, R5, 0x58 ;  /* 0x0000005805051836 */ /* 0x000fe20000000000 */
[----:B------:R-:W-:Y:S04]  /*6bc0*/  USEL UR49, UR49, URZ, UP0 ;  /* 0x000000ff31317287 */ /* 0x000fe80008000000 */
[----:B------:R-:W-:Y:S04]  /*6bd0*/  @P1 PRMT R0, R0, 0x654, R5 ;  /* 0x0000065400001816 */ /* 0x000fe80000000005 */
[----:B------:R2:W-:Y:S04]  /*6be0*/  @P1 SYNCS.ARRIVE.TRANS64.RED.A1T0 RZ, [R0+URZ], RZ ;  /* 0x000000ff00ff19a7 */ /* 0x0005e800081004ff */
.L_x_96:
[----:B------:R-:W3:Y:S01]  /*6bf0*/  @P1 SYNCS.PHASECHK.TRANS64.TRYWAIT P0, [R3+URZ+0x40], R4 ;  /* 0x00004004030015a7 */ /* 0x000ee200080011ff */
[----:B------:R-:W-:Y:S01]  /*6c00*/  BSSY B1, `(.L_x_97) ;  /* 0x000001f000017945 */ /* 0x000fe20003800000 */
[----:B---3--:R-:W-:Y:S03]  /*6c10*/  @P1 SEL R111, RZ, 0x1, !P0 ;  /* 0x00000001ff6f1807 */ /* 0x008fe60004000000 */
[----:B------:R-:W-:Y:S05]  /*6c20*/  @!P1 BRA `(.L_x_98) ;  /* 0x0000000000709947 */ /* 0x000fea0003800000 */
[----:B------:R-:W-:Y:S01]  /*6c30*/  ISETP.NE.AND P1, PT, R117, RZ, PT ;  /* 0x000000ff7500720c */ /* 0x000fe20003f25270 */
[----:B------:R-:W-:Y:S01]  /*6c40*/  BSSY B0, `(.L_x_99) ;  /* 0x000000b000007945 */ /* 0x000fe20003800000 */
[----:B------:R-:W-:Y:S11]  /*6c50*/  ISETP.NE.AND P0, PT, R111, RZ, PT ;  /* 0x000000ff6f00720c */ /* 0x000ff60003f05270 */
[----:B------:R-:W-:Y:S05]  /*6c60*/  @P1 IMAD R6, R109, 0x4000, R178 ;  /* 0x000040006d061824 */ /* 0x000fea00078e02b2 */
[----:B------:R-:W-:Y:S04]  /*6c70*/  @P1 IADD3 R9, PT, PT, R6, UR48, RZ ;  /* 0x0000003006091c10 */ /* 0x000fe8000fffe0ff */
[----:B------:R-:W-:Y:S01]  /*6c80*/  @P1 IADD3 R7, PT, PT, R116, R9, RZ ;  /* 0x0000000974071210 */ /* 0x000fe20007ffe0ff */
[--C-:B------:R-:W-:Y:S02]  /*6c90*/  @P1 IMAD.IADD R5, R110, 0x1, R9.reuse ;  /* 0x000000016e051824 */ /* 0x100fe400078e0209 */
[----:B------:R-:W-:Y:S01]  /*6ca0*/  @P1 IMAD.IADD R4, R118, 0x1, R9 ;  /* 0x0000000176041824 */ /* 0x000fe200078e0209 */
[----:B------:R-:W-:Y:S06]  /*6cb0*/  @P0 BRA `(.L_x_100) ;  /* 0x00000000000c0947 */ /* 0x000fec0003800000 */
[----:B--2---:R-:W-:Y:S04]  /*6cc0*/  SHF.L.U32 R0, R167, 0x1f, RZ ;  /* 0x0000001fa7007819 */ /* 0x004fe800000006ff */
[----:B------:R-:W2:Y:S02]  /*6cd0*/  SYNCS.PHASECHK.TRANS64.TRYWAIT P0, [R3+URZ+0x40], R0 ;  /* 0x00004000030075a7 */ /* 0x000ea400080011ff */
[----:B--2---:R-:W-:Y:S05]  /*6ce0*/  @!P0 BRA `(.L_x_101) ;  /* 0x0000003000e08947 */ /* 0x004fea0003800000 */
.L_x_100:
[----:B------:R-:W-:Y:S05]  /*6cf0*/  BSYNC B0 ;  /* 0x0000000000007941 */ /* 0x000fea0003800000 */
.L_x_99:
[----:B------:R-:W-:Y:S01]  /*6d00*/  ISETP.NE.AND P0, PT, R117, RZ, PT ;  /* 0x000000ff7500720c */ /* 0x000fe20003f05270 */
[----:B------:R-:W-:Y:S11]  /*6d10*/  VIADD R109, R109, 0x1 ;  /* 0x000000016d6d7836 */ /* 0x000ff60000000000 */
[----:B------:R-:W-:Y:S01]  /*6d20*/  @!UPT UIADD3 URZ, UPT, UPT, URZ, URZ, URZ ;  /* 0x000000fffffff290 */ /* 0x000fe2000fffe0ff */
[----:B------:R3:W4:Y:S01]  /*6d30*/  @P0 LDS.128 R88, [R6+UR48+0x400] ;  /* 0x0004003006580984 */ /* 0x0007220008000c00 */
[--C-:B--2---:R-:W-:Y:S01]  /*6d40*/  @P0 IMAD.IADD R3, R116, 0x1, R5.reuse ;  /* 0x0000000174030824 */ /* 0x104fe200078e0205 */
[C---:B------:R-:W-:Y:S01]  /*6d50*/  @P0 IADD3 R0, PT, PT, R118.reuse, R7, RZ ;  /* 0x0000000776000210 */ /* 0x040fe20007ffe0ff */
[C---:B------:R-:W-:Y:S01]  /*6d60*/  @P0 IMAD.IADD R8, R118.reuse, 0x1, R5 ;  /* 0x0000000176080824 */ /* 0x040fe200078e0205 */
[----:B------:R3:W2:Y:S02]  /*6d70*/  @P0 LDS.128 R96, [R4+0x400] ;  /* 0x0004000004600984 */ /* 0x0006a40000000c00 */
[----:B------:R-:W-:Y:S02]  /*6d80*/  @P0 IADD3 R9, PT, PT, R118, R3, RZ ;  /* 0x0000000376090210 */ /* 0x000fe40007ffe0ff */
[----:B------:R3:W1:Y:S04]  /*6d90*/  @P0 LDS.128 R104, [R7+0x400] ;  /* 0x0004000007680984 */ /* 0x0006680000000c00 */
[----:B------:R3:W1:Y:S04]  /*6da0*/  @P0 LDS.128 R112, [R0+0x400] ;  /* 0x0004000000700984 */ /* 0x0006680000000c00 */
[----:B------:R3:W1:Y:S04]  /*6db0*/  @P0 LDS.128 R120, [R5+0x400] ;  /* 0x0004000005780984 */ /* 0x0006680000000c00 */
[----:B------:R3:W1:Y:S04]  /*6dc0*/  @P0 LDS.128 R128, [R8+0x400] ;  /* 0x0004000008800984 */ /* 0x0006680000000c00 */
[----:B------:R3:W1:Y:S04]  /*6dd0*/  @P0 LDS.128 R136, [R3+0x400] ;  /* 0x0004000003880984 */ /* 0x0006680000000c00 */
[----:B------:R3:W1:Y:S02]  /*6de0*/  @P0 LDS.128 R144, [R9+0x400] ;  /* 0x0004000009900984 */ /* 0x0006640000000c00 */
.L_x_98:
[----:B------:R-:W-:Y:S05]  /*6df0*/  BSYNC B1 ;  /* 0x0000000000017941 */ /* 0x000fea0003800000 */
.L_x_97:
[----:B---3--:R-:W-:Y:S05]  /*6e00*/  VIADD R3, R78, 0x40 ;  /* 0x000000404e037836 */ /* 0x008fea0000000000 */
[----:B------:R-:W-:Y:S04]  /*6e10*/  SHF.R.U32.HI R3, RZ, 0x15, R3 ;  /* 0x00000015ff037819 */ /* 0x000fe80000011603 */
[----:B------:R-:W-:Y:S11]  /*6e20*/  LOP3.LUT P0, RZ, R3, 0x3, R162, 0x48, !PT ;  /* 0x0000000303ff7812 */ /* 0x000ff600078048a2 */
[----:B------:R-:W-:Y:S02]  /*6e30*/  @!UPT UIADD3 URZ, UPT, UPT, URZ, URZ, URZ ;  /* 0x000000fffffff290 */ /* 0x000fe4000fffe0ff */
[----:B------:R-:W-:Y:S05]  /*6e40*/  @!P0 BRA `(.L_x_102) ;  /* 0x0000000000408947 */ /* 0x000fea0003800000 */
[----:B------:R-:W3:Y:S01]  /*6e50*/  LDCU.64 UR8, c[0x4][0x70] ;  /* 0x01000e00ff0877ac */ /* 0x000ee20008000a00 */
[----:B------:R-:W-:Y:S01]  /*6e60*/  MOV R15, 0x0 ;  /* 0x00000000000f7802 */ /* 0x000fe20000000f00 */
[----:B------:R-:W-:Y:S02]  /*6e70*/  HFMA2 R12, -RZ, RZ, 0, 5.9604644775390625e-08 ;  /* 0x00000001ff0c7431 */ /* 0x000fe400000001ff */
[----:B------:R-:W-:Y:S02]  /*6e80*/  IMAD.MOV.U32 R8, RZ, RZ, 0x192 ;  /* 0x00000192ff087424 */ /* 0x000fe400078e00ff */
[----:B------:R-:W-:Y:S01]  /*6e90*/  IMAD.MOV.U32 R13, RZ, RZ, RZ ;  /* 0x000000ffff0d7224 */ /* 0x000fe200078e00ff */
[----:B------:R-:W5:Y:S01]  /*6ea0*/  LDCU.64 UR6, c[0x4][0x78] ;  /* 0x01000f00ff0677ac */ /* 0x000f620008000a00 */
[----:B------:R-:W1:Y:S01]  /*6eb0*/  LDC.64 R14, c[0x4][R15] ;  /* 0x010000000f0e7b82 */ /* 0x000e620000000a00 */
[----:B------:R-:W2:Y:S01]  /*6ec0*/  LDCU.64 UR4, c[0x4][0x10] ;  /* 0x01000200ff0477ac */ /* 0x000ea20008000a00 */
[----:B---3--:R-:W-:Y:S01]  /*6ed0*/  MOV R5, UR9 ;  /* 0x0000000900057c02 */ /* 0x008fe20008000f00 */
[----:B------:R-:W-:Y:S01]  /*6ee0*/  IMAD.U32 R4, RZ, RZ, UR8 ;  /* 0x00000008ff047e24 */ /* 0x000fe2000f8e00ff */
[----:B-----5:R-:W-:Y:S01]  /*6ef0*/  MOV R7, UR7 ;  /* 0x0000000700077c02 */ /* 0x020fe20008000f00 */
[----:B------:R-:W-:Y:S01]  /*6f00*/  IMAD.U32 R6, RZ, RZ, UR6 ;  /* 0x00000006ff067e24 */ /* 0x000fe2000f8e00ff */
[----:B--2---:R-:W-:Y:S01]  /*6f10*/  MOV R11, UR5 ;  /* 0x00000005000b7c02 */ /* 0x004fe20008000f00 */
[----:B------:R-:W-:Y:S02]  /*6f20*/  IMAD.U32 R10, RZ, RZ, UR4 ;  /* 0x00000004ff0a7e24 */ /* 0x000fe4000f8e00ff */
[----:B------:R-:W-:Y:S07]  /*6f30*/  LEPC R20, `(.L_x_102) ;  /* 0x000000001014794e */ /* 0x000fee0000000000 */
[----:B-1--4-:R-:W-:Y:S05]  /*6f40*/  CALL.ABS.NOINC R14 ;  /* 0x000000000e007343 */ /* 0x012fea0003c00000 */
.L_x_102:
[----:B------:R-:W-:Y:S05]  /*6f50*/  WARPSYNC.ALL ;  /* 0x0000000000007948 */ /* 0x000fea0003800000 */
[----:B------:R-:W-:Y:S01]  /*6f60*/  R2UR UR4, R78 ;  /* 0x000000004e0472ca */ /* 0x000fe200000e0000 */
[--C-:B----4-:R-:W-:Y:S01]  /*6f70*/  HADD2.F32 R80, -RZ, R88.reuse.H0_H0 ;  /* 0x20000058ff507230 */ /* 0x110fe20000004100 */
[----:B------:R-:W-:Y:S01]  /*6f80*/  ISETP.NE.AND P0, PT, R170, RZ, PT ;  /* 0x000000ffaa00720c */ /* 0x000fe20003f05270 */
[----:B------:R-:W-:Y:S01]  /*6f90*/  HADD2.F32 R82, -RZ, R88.H1_H1 ;  /* 0x30000058ff527230 */ /* 0x000fe20000004100 */
[----:B------:R-:W-:Y:S01]  /*6fa0*/  BSSY.RECONVERGENT B0, `(.L_x_103) ;  /* 0x00000f9000007945 */ /* 0x000fe20003800200 */
[----:B------:R-:W-:Y:S02]  /*6fb0*/  HADD2.F32 R83, -RZ, R89.H0_H0 ;  /* 0x20000059ff537230 */ /* 0x000fe40000004100 */
[----:B------:R-:W-:Y:S06]  /*6fc0*/  HADD2.F32 R84, -RZ, R91.H1_H1 ;  /* 0x3000005bff547230 */ /* 0x000fec0000004100 */
[----:B------:R-:W2:Y:S02]  /*6fd0*/  LDTM.x64 R4, tmem[UR4+0x40] ;  /* 0x00004004000479ee */ /* 0x000ea40008340000 */
[C---:B--2---:R-:W-:Y:S01]  /*6fe0*/  FMUL R0, R76.reuse, R4 ;  /* 0x000000044c007220 */ /* 0x044fe20000400000 */
[C---:B------:R-:W-:Y:S01]  /*6ff0*/  FMUL R3, R76.reuse, R5 ;  /* 0x000000054c037220 */ /* 0x040fe20000400000 */
[C---:B------:R-:W-:Y:S01]  /*7000*/  FMUL R6, R76.reuse, R6 ;  /* 0x000000064c067220 */ /* 0x040fe20000400000 */
[C---:B------:R-:W-:Y:S01]  /*7010*/  FMUL R7, R76.reuse, R7 ;  /* 0x000000074c077220 */ /* 0x040fe20000400000 */
[C---:B------:R-:W-:Y:S01]  /*7020*/  FFMA R0, R81.reuse, R80, R0 ;  /* 0x0000005051007223 */ /* 0x040fe20000000000 */
[----:B------:R-:W-:Y:S02]  /*7030*/  HADD2.F32 R80, -RZ, R89.H1_H1 ;  /* 0x30000059ff507230 */ /* 0x000fe40000004100 */
[C---:B------:R-:W-:Y:S01]  /*7040*/  FFMA R3, R81.reuse, R82, R3 ;  /* 0x0000005251037223 */ /* 0x040fe20000000003 */
[C---:B------:R-:W-:Y:S01]  /*7050*/  FFMA R6, R81.reuse, R83, R6 ;  /* 0x0000005351067223 */ /* 0x040fe20000000006 */
[--C-:B------:R-:W-:Y:S02]  /*7060*/  HADD2.F32 R83, -RZ, R90.reuse.H0_H0 ;  /* 0x2000005aff537230 */ /* 0x100fe40000004100 */
[C---:B------:R-:W-:Y:S01]  /*7070*/  FMUL R4, R76.reuse, R8 ;  /* 0x000000084c047220 */ /* 0x040fe20000400000 */
[----:B------:R-:W-:Y:S01]  /*7080*/  FFMA R7, R81, R80, R7 ;  /* 0x0000005051077223 */ /* 0x000fe20000000007 */
[----:B-1----:R-:W-:Y:S01]  /*7090*/  F2FP.F16.F32.PACK_AB R92, R3, R0 ;  /* 0x00000000035c723e */ /* 0x002fe200000000ff */
[----:B------:R-:W-:Y:S02]  /*70a0*/  HADD2.F32 R80, -RZ, R90.H1_H1 ;  /* 0x3000005aff507230 */ /* 0x000fe40000004100 */
[----:B------:R-:W-:Y:S01]  /*70b0*/  FFMA R4, R81, R83, R4 ;  /* 0x0000005351047223 */ /* 0x000fe20000000004 */
[----:B------:R-:W-:Y:S01]  /*70c0*/  HADD2.F32 R82, -RZ, R91.H0_H0 ;  /* 0x2000005bff527230 */ /* 0x000fe20000004100 */
[----:B------:R-:W-:Y:S01]  /*70d0*/  F2FP.F16.F32.PACK_AB R93, R7, R6 ;  /* 0x00000006075d723e */ /* 0x000fe200000000ff */
[C---:B------:R-:W-:Y:S01]  /*70e0*/  FMUL R0, R76.reuse, R9 ;  /* 0x000000094c007220 */ /* 0x040fe20000400000 */
[C---:B------:R-:W-:Y:S01]  /*70f0*/  FMUL R3, R76.reuse, R10 ;  /* 0x0000000a4c037220 */ /* 0x040fe20000400000 */
[C---:B------:R-:W-:Y:S01]  /*7100*/  FMUL R5, R76.reuse, R11 ;  /* 0x0000000b4c057220 */ /* 0x040fe20000400000 */
[----:B------:R-:W-:Y:S01]  /*7110*/  FMUL R6, R76, R12 ;  /* 0x0000000c4c067220 */ /* 0x000fe20000400000 */
[C---:B------:R-:W-:Y:S01]  /*7120*/  FFMA R0, R81.reuse, R80, R0 ;  /* 0x0000005051007223 */ /* 0x040fe20000000000 */
[C---:B------:R-:W-:Y:S01]  /*7130*/  FFMA R3, R81.reuse, R82, R3 ;  /* 0x0000005251037223 */ /* 0x040fe20000000003 */
[--C-:B------:R-:W-:Y:S02]  /*7140*/  HADD2.F32 R80, -RZ, R96.reuse.H0_H0 ;  /* 0x20000060ff507230 */ /* 0x100fe40000004100 */
[C---:B------:R-:W-:Y:S01]  /*7150*/  FFMA R5, R81.reuse, R84, R5 ;  /* 0x0000005451057223 */ /* 0x040fe20000000005 */
[----:B------:R-:W-:Y:S01]  /*7160*/  HADD2.F32 R82, -RZ, R96.H1_H1 ;  /* 0x30000060ff527230 */ /* 0x000fe20000004100 */
[----:B------:R-:W-:Y:S01]  /*7170*/  F2FP.F16.F32.PACK_AB R94, R0, R4 ;  /* 0x00000004005e723e */ /* 0x000fe200000000ff */
[C---:B------:R-:W-:Y:S01]  /*7180*/  FMUL R7, R76.reuse, R13 ;  /* 0x0000000d4c077220 */ /* 0x040fe20000400000 */
[----:B------:R-:W-:Y:S01]  /*7190*/  FFMA R6, R81, R80, R6 ;  /* 0x0000005051067223 */ /* 0x000fe20000000006 */
[----:B------:R-:W-:Y:S01]  /*71a0*/  F2FP.F16.F32.PACK_AB R95, R5, R3 ;  /* 0x00000003055f723e */ /* 0x000fe200000000ff */
[--C-:B------:R-:W-:Y:S02]  /*71b0*/  HADD2.F32 R80, -RZ, R97.reuse.H0_H0 ;  /* 0x20000061ff507230 */ /* 0x100fe40000004100 */
[----:B------:R-:W-:Y:S01]  /*71c0*/  FFMA R7, R81, R82, R7 ;  /* 0x0000005251077223 */ /* 0x000fe20000000007 */
[----:B------:R-:W-:Y:S02]  /*71d0*/  HADD2.F32 R82, -RZ, R97.H1_H1 ;  /* 0x30000061ff527230 */ /* 0x000fe40000004100 */
[C---:B------:R-:W-:Y:S01]  /*71e0*/  FMUL R0, R76.reuse, R14 ;  /* 0x0000000e4c007220 */ /* 0x040fe20000400000 */
[----:B------:R-:W-:Y:S01]  /*71f0*/  STS.128 [R178+UR48+0x4400], R92 ;  /* 0x0044005cb2007988 */ /* 0x000fe20008000c30 */
[--C-:B------:R-:W-:Y:S01]  /*7200*/  HADD2.F32 R83, -RZ, R98.reuse.H0_H0 ;  /* 0x20000062ff537230 */ /* 0x100fe20000004100 */
[----:B------:R-:W-:Y:S01]  /*7210*/  F2FP.F16.F32.PACK_AB R84, R7, R6 ;  /* 0x000000060754723e */ /* 0x000fe200000000ff */
[C---:B------:R-:W-:Y:S01]  /*7220*/  FFMA R0, R81.reuse, R80, R0 ;  /* 0x0000005051007223 */ /* 0x040fe20000000000 */
[C---:B------:R-:W-:Y:S01]  /*7230*/  FMUL R3, R76.reuse, R15 ;  /* 0x0000000f4c037220 */ /* 0x040fe20000400000 */
[C---:B------:R-:W-:Y:S01]  /*7240*/  FMUL R4, R76.reuse, R16 ;  /* 0x000000104c047220 */ /* 0x040fe20000400000 */
[----:B------:R-:W-:Y:S02]  /*7250*/  HADD2.F32 R80, -RZ, R98.H1_H1 ;  /* 0x30000062ff507230 */ /* 0x000fe40000004100 */
[C---:B------:R-:W-:Y:S01]  /*7260*/  FMUL R5, R76.reuse, R17 ;  /* 0x000000114c057220 */ /* 0x040fe20000400000 */
[C---:B------:R-:W-:Y:S01]  /*7270*/  FFMA R3, R81.reuse, R82, R3 ;  /* 0x0000005251037223 */ /* 0x040fe20000000003 */
[C---:B------:R-:W-:Y:S01]  /*7280*/  FFMA R4, R81.reuse, R83, R4 ;  /* 0x0000005351047223 */ /* 0x040fe20000000004 */
[--C-:B------:R-:W-:Y:S02]  /*7290*/  HADD2.F32 R83, -RZ, R99.reuse.H0_H0 ;  /* 0x20000063ff537230 */ /* 0x100fe40000004100 */
[----:B------:R-:W-:Y:S01]  /*72a0*/  FFMA R5, R81, R80, R5 ;  /* 0x0000005051057223 */ /* 0x000fe20000000005 */
[----:B------:R-:W-:Y:S01]  /*72b0*/  HADD2.F32 R82, -RZ, R99.H1_H1 ;  /* 0x30000063ff527230 */ /* 0x000fe20000004100 */
[----:B------:R-:W-:Y:S01]  /*72c0*/  F2FP.F16.F32.PACK_AB R85, R3, R0 ;  /* 0x000000000355723e */ /* 0x000fe200000000ff */
[C---:B------:R-:W-:Y:S01]  /*72d0*/  FMUL R6, R76.reuse, R18 ;  /* 0x000000124c067220 */ /* 0x040fe20000400000 */
[C---:B------:R-:W-:Y:S01]  /*72e0*/  FMUL R7, R76.reuse, R19 ;  /* 0x000000134c077220 */ /* 0x040fe20000400000 */
[----:B------:R-:W-:Y:S01]  /*72f0*/  F2FP.F16.F32.PACK_AB R86, R5, R4 ;  /* 0x000000040556723e */ /* 0x000fe200000000ff */
[--C-:B------:R-:W-:Y:S02]  /*7300*/  HADD2.F32 R80, -RZ, R104.reuse.H0_H0 ;  /* 0x20000068ff507230 */ /* 0x100fe40000004100 */
[C---:B------:R-:W-:Y:S01]  /*7310*/  FFMA R6, R81.reuse, R83, R6 ;  /* 0x0000005351067223 */ /* 0x040fe20000000006 */
[----:B------:R-:W-:Y:S01]  /*7320*/  FFMA R7, R81, R82, R7 ;  /* 0x0000005251077223 */ /* 0x000fe20000000007 */
[----:B------:R-:W-:Y:S02]  /*7330*/  HADD2.F32 R82, -RZ, R104.H1_H1 ;  /* 0x30000068ff527230 */ /* 0x000fe40000004100 */
[C---:B------:R-:W-:Y:S01]  /*7340*/  FMUL R0, R76.reuse, R20 ;  /* 0x000000144c007220 */ /* 0x040fe20000400000 */
[C---:B------:R-:W-:Y:S01]  /*7350*/  FMUL R3, R76.reuse, R21 ;  /* 0x000000154c037220 */ /* 0x040fe20000400000 */
[C---:B------:R-:W-:Y:S01]  /*7360*/  FMUL R4, R76.reuse, R22 ;  /* 0x000000164c047220 */ /* 0x040fe20000400000 */
[----:B------:R-:W-:Y:S01]  /*7370*/  F2FP.F16.F32.PACK_AB R87, R7, R6 ;  /* 0x000000060757723e */ /* 0x000fe200000000ff */
[C---:B------:R-:W-:Y:S01]  /*7380*/  FFMA R0, R81.reuse, R80, R0 ;  /* 0x0000005051007223 */ /* 0x040fe20000000000 */
[----:B------:R-:W-:Y:S01]  /*7390*/  FFMA R3, R81, R82, R3 ;  /* 0x0000005251037223 */ /* 0x000fe20000000003 */
[----:B------:R-:W-:Y:S02]  /*73a0*/  HADD2.F32 R80, -RZ, R105.H0_H0 ;  /* 0x20000069ff507230 */ /* 0x000fe40000004100 */
[C---:B------:R-:W-:Y:S01]  /*73b0*/  FMUL R5, R76.reuse, R23 ;  /* 0x000000174c057220 */ /* 0x040fe20000400000 */
[----:B------:R1:W-:Y:S01]  /*73c0*/  STS.128 [R179+0x4400], R84 ;  /* 0x00440054b3007388 */ /* 0x0003e20000000c00 */
[C---:B------:R-:W-:Y:S01]  /*73d0*/  FMUL R6, R76.reuse, R24 ;  /* 0x000000184c067220 */ /* 0x040fe20000400000 */
[----:B------:R-:W-:Y:S01]  /*73e0*/  HADD2.F32 R83, -RZ, R107.H0_H0 ;  /* 0x2000006bff537230 */ /* 0x000fe20000004100 */
[----:B------:R-:W-:Y:S01]  /*73f0*/  F2FP.F16.F32.PACK_AB R100, R3, R0 ;  /* 0x000000000364723e */ /* 0x000fe200000000ff */
[----:B------:R-:W-:Y:S02]  /*7400*/  HADD2.F32 R0, -RZ, R105.H1_H1 ;  /* 0x30000069ff007230 */ /* 0x000fe40000004100 */
[C---:B------:R-:W-:Y:S01]  /*7410*/  FFMA R4, R81.reuse, R80, R4 ;  /* 0x0000005051047223 */ /* 0x040fe20000000004 */
[--C-:B------:R-:W-:Y:S02]  /*7420*/  HADD2.F32 R3, -RZ, R106.reuse.H0_H0 ;  /* 0x2000006aff037230 */ /* 0x100fe40000004100 */
[C---:B------:R-:W-:Y:S01]  /*7430*/  FMUL R7, R76.reuse, R25 ;  /* 0x000000194c077220 */ /* 0x040fe20000400000 */
[----:B------:R-:W-:Y:S02]  /*7440*/  HADD2.F32 R80, -RZ, R106.H1_H1 ;  /* 0x3000006aff507230 */ /* 0x000fe40000004100 */
[C---:B------:R-:W-:Y:S01]  /*7450*/  FFMA R5, R81.reuse, R0, R5 ;  /* 0x0000000051057223 */ /* 0x040fe20000000005 */
[C---:B------:R-:W-:Y:S01]  /*7460*/  FMUL R8, R76.reuse, R26 ;  /* 0x0000001a4c087220 */ /* 0x040fe20000400000 */
[----:B------:R-:W-:Y:S02]  /*7470*/  HADD2.F32 R82, -RZ, R107.H1_H1 ;  /* 0x3000006bff527230 */ /* 0x000fe40000004100 */
[C---:B------:R-:W-:Y:S01]  /*7480*/  FFMA R6, R81.reuse, R3, R6 ;  /* 0x0000000351067223 */ /* 0x040fe20000000006 */
[----:B------:R-:W-:Y:S01]  /*7490*/  FFMA R7, R81, R80, R7 ;  /* 0x0000005051077223 */ /* 0x000fe20000000007 */
[----:B------:R-:W-:Y:S01]  /*74a0*/  F2FP.F16.F32.PACK_AB R101, R5, R4 ;  /* 0x000000040565723e */ /* 0x000fe200000000ff */
        /* <DEDUP_REMOVED lines=8> */
[----:B------:R-:W-:Y:S01]  /*7530*/  FFMA R10, R81, R0, R10 ;  /* 0x00000000510a7223 */ /* 0x000fe2000000000a */
[--C-:B------:R-:W-:Y:S01]  /*7540*/  HADD2.F32 R3, -RZ, R113.reuse.H0_H0 ;  /* 0x20000071ff037230 */ /* 0x100fe20000004100 */
[----:B------:R-:W-:Y:S01]  /*7550*/  F2FP.F16.F32.PACK_AB R103, R9, R8 ;  /* 0x000000080967723e */ /* 0x000fe200000000ff */
[----:B------:R-:W-:Y:S01]  /*7560*/  FFMA R11, R81, R80, R11 ;  /* 0x00000050510b7223 */ /* 0x000fe2000000000b */
[C---:B------:R-:W-:Y:S01]  /*7570*/  FMUL R12, R76.reuse, R30 ;  /* 0x0000001e4c0c7220 */ /* 0x040fe20000400000 */
[----:B------:R-:W-:Y:S02]  /*7580*/  HADD2.F32 R0, -RZ, R113.H1_H1 ;  /* 0x30000071ff007230 */ /* 0x000fe40000004100 */
[C---:B------:R-:W-:Y:S01]  /*7590*/  FMUL R13, R76.reuse, R31 ;  /* 0x0000001f4c0d7220 */ /* 0x040fe20000400000 */
[----:B------:R2:W-:Y:S01]  /*75a0*/  STS.128 [R177+0x4400], R100 ;  /* 0x00440064b1007388 */ /* 0x0005e20000000c00 */
[----:B-1----:R-:W-:Y:S01]  /*75b0*/  F2FP.F16.F32.PACK_AB R84, R11, R10 ;  /* 0x0000000a0b54723e */ /* 0x002fe200000000ff */
[C---:B------:R-:W-:Y:S01]  /*75c0*/  FFMA R12, R81.reuse, R3, R12 ;  /* 0x00000003510c7223 */ /* 0x040fe2000000000c */
[----:B------:R-:W-:Y:S01]  /*75d0*/  FFMA R13, R81, R0, R13 ;  /* 0x00000000510d7223 */ /* 0x000fe2000000000d */
[--C-:B------:R-:W-:Y:S02]  /*75e0*/  HADD2.F32 R3, -RZ, R114.reuse.H0_H0 ;  /* 0x20000072ff037230 */ /* 0x100fe40000004100 */
        /* <DEDUP_REMOVED lines=25> */
[----:B------:R-:W-:Y:S01]  /*7780*/  F2FP.F16.F32.PACK_AB R92, R19, R18 ;  /* 0x00000012135c723e */ /* 0x000fe200000000ff */
        /* <DEDUP_REMOVED lines=113> */
[----:B------:R-:W-:Y:S02]  /*7ea0*/  UIADD3 UR8, UP0, UPT, UR52, 0x680, URZ ;  /* 0x0000068034087890 */ /* 0x000fe4000ff1e0ff */
[----:B------:R-:W-:Y:S02]  /*7eb0*/  UIADD3 UR5, UPT, UPT, UR41, 0x40, URZ ;  /* 0x0000004029057890 */ /* 0x000fe4000fffe0ff */
[----:B------:R-:W-:Y:S02]  /*7ec0*/  UIADD3 UR4, UPT, UPT, UR48, 0x4400, URZ ;  /* 0x0000440030047890 */ /* 0x000fe4000fffe0ff */
[----:B------:R-:W-:Y:S01]  /*7ed0*/  UIADD3.X UR9, UPT, UPT, URZ, UR53, URZ, UP0, !UPT ;  /* 0x00000035ff097290 */ /* 0x000fe200087fe4ff */
[----:B------:R-:W-:Y:S01]  /*7ee0*/  UMOV UR6, UR42 ;  /* 0x0000002a00067c82 */ /* 0x000fe20008000000 */
[----:B------:R-:W-:Y:S07]  /*7ef0*/  UMOV UR7, UR36 ;  /* 0x0000002400077c82 */ /* 0x000fee0008000000 */
[----:B------:R2:W-:Y:S01]  /*7f00*/  UTMASTG.3D [UR4], [UR8] ;  /* 0x00000004080073b5 */ /* 0x0005e20008010000 */
[----:B------:R0:W-:Y:S01]  /*7f10*/  UTMACMDFLUSH ;  /* 0x00000000000079b7 */ /* 0x0001e20000000000 */
[----:B--2---:R-:W-:Y:S04]  /*7f20*/  DEPBAR.LE SB0, 0x1 ;  /* 0x000080400000791a */ /* 0x004fe80000000000 */
.L_x_104:
[----:B------:R-:W-:Y:S05]  /*7f30*/  BSYNC.RECONVERGENT B0 ;  /* 0x0000000000007941 */ /* 0x000fea0003800200 */
.L_x_103:
[----:B------:R-:W-:Y:S01]  /*7f40*/  BAR.SYNC.DEFER_BLOCKING 0x1, 0x80 ;  /* 0x0042000000007b1d */ /* 0x000fe20000010000 */
[----:B------:R-:W-:Y:S01]  /*7f50*/  ISETP.NE.AND P1, PT, R176, RZ, PT ;  /* 0x000000ffb000720c */ /* 0x000fe20003f25270 */
[----:B------:R-:W-:Y:S01]  /*7f60*/  UISETP.GT.U32.AND UP0, UPT, UR50, -0x3, UPT ;  /* 0xfffffffd3200788c */ /* 0x000fe2000bf04070 */
[----:B------:R-:W-:Y:S11]  /*7f70*/  LEA R4, R109, UR48, 0x3 ;  /* 0x000000306d047c11 */ /* 0x000ff6000f8e18ff */
        /* <DEDUP_REMOVED lines=11> */
.L_x_105:
        /* <DEDUP_REMOVED lines=11> */
[----:B--2---:R-:W-:Y:S01]  /*80e0*/  @P1 IMAD.IADD R0, R118, 0x1, R3 ;  /* 0x0000000176001824 */ /* 0x004fe200078e0203 */
[----:B------:R-:W-:Y:S06]  /*80f0*/  @P0 BRA `(.L_x_109) ;  /* 0x00000000000c0947 */ /* 0x000fec0003800000 */
[----:B------:R-:W-:Y:S04]  /*8100*/  SHF.L.U32 R3, R167, 0x1f, RZ ;  /* 0x0000001fa7037819 */ /* 0x000fe800000006ff */
[----:B------:R-:W2:Y:S02]  /*8110*/  SYNCS.PHASECHK.TRANS64.TRYWAIT P0, [R4+URZ+0x40], R3 ;  /* 0x00004003040075a7 */ /* 0x000ea400080011ff */
[----:B--2---:R-:W-:Y:S05]  /*8120*/  @!P0 BRA `(.L_x_110) ;  /* 0x0000001c00e48947 */ /* 0x004fea0003800000 */
.L_x_109:
[----:B------:R-:W-:Y:S05]  /*8130*/  BSYNC B0 ;  /* 0x0000000000007941 */ /* 0x000fea0003800000 */
.L_x_108:
[----:B------:R-:W-:Y:S11]  /*8140*/  ISETP.NE.AND P0, PT, R117, RZ, PT ;  /* 0x000000ff7500720c */ /* 0x000ff60003f05270 */
[----:B------:R-:W-:Y:S02]  /*8150*/  @!UPT UIADD3 URZ, UPT, UPT, URZ, URZ, URZ ;  /* 0x000000fffffff290 */ /* 0x000fe4000fffe0ff */
[----:B------:R3:W4:Y:S01]  /*8160*/  @P0 LDS.128 R88, [R109+UR48+0x400] ;  /* 0x000400306d580984 */ /* 0x0007220008000c00 */
[----:B--2---:R-:W-:Y:S01]  /*8170*/  @P0 IMAD.IADD R3, R116, 0x1, R5 ;  /* 0x0000000174030824 */ /* 0x004fe200078e0205 */
        /* <DEDUP_REMOVED lines=10> */
.L_x_107:
[----:B------:R-:W-:Y:S05]  /*8220*/  BSYNC B1 ;  /* 0x0000000000017941 */ /* 0x000fea0003800000 */
.L_x_106:
        /* <DEDUP_REMOVED lines=21> */
.L_x_111:
[----:B------:R-:W-:Y:S01]  /*8380*/  ISETP.NE.AND P0, PT, R170, RZ, PT ;  /* 0x000000ffaa00720c */ /* 0x000fe20003f05270 */
[----:B------:R-:W-:Y:S05]  /*8390*/  WARPSYNC.ALL ;  /* 0x0000000000007948 */ /* 0x000fea0003800000 */
[----:B------:R-:W-:Y:S01]  /*83a0*/  R2UR UR4, R78 ;  /* 0x000000004e0472ca */ /* 0x000fe200000e0000 */
[--C-:B----4-:R-:W-:Y:S01]  /*83b0*/  HADD2.F32 R80, -RZ, R88.reuse.H0_H0 ;  /* 0x20000058ff507230 */ /* 0x110fe20000004100 */
[----:B------:R-:W-:Y:S01]  /*83c0*/  R2UR UR5, R108 ;  /* 0x000000006c0572ca */ /* 0x000fe200000e0000 */
[----:B------:R-:W-:Y:S01]  /*83d0*/  HADD2.F32 R82, -RZ, R88.H1_H1 ;  /* 0x30000058ff527230 */ /* 0x000fe20000004100 */
[----:B------:R-:W-:Y:S01]  /*83e0*/  BSSY.RECONVERGENT B0, `(.L_x_112) ;  /* 0x00000fd000007945 */ /* 0x000fe20003800200 */
[--C-:B------:R-:W-:Y:S02]  /*83f0*/  HADD2.F32 R83, -RZ, R89.reuse.H0_H0 ;  /* 0x20000059ff537230 */ /* 0x100fe40000004100 */
[----:B-1----:R-:W-:Y:S02]  /*8400*/  HADD2.F32 R84, -RZ, R89.H1_H1 ;  /* 0x30000059ff547230 */ /* 0x002fe40000004100 */
[--C-:B------:R-:W-:Y:S02]  /*8410*/  HADD2.F32 R85, -RZ, R90.reuse.H0_H0 ;  /* 0x2000005aff557230 */ /* 0x100fe40000004100 */
[----:B------:R-:W-:Y:S02]  /*8420*/  HADD2.F32 R86, -RZ, R90.H1_H1 ;  /* 0x3000005aff567230 */ /* 0x000fe40000004100 */
[----:B------:R-:W1:Y:S01]  /*8430*/  LDTM.x64 R4, tmem[UR4+0x80] ;  /* 0x00008004000479ee */ /* 0x000e620008340000 */
[----:B------:R-:W-:Y:S01]  /*8440*/  NOP ;  /* 0x0000000000007918 */ /* 0x000fe20000000000 */
[----:B------:R-:W-:Y:S01]  /*8450*/  UIADD3 UR5, UPT, UPT, UR5, 0xb0, URZ ;  /* 0x000000b005057890 */ /* 0x000fe2000fffe0ff */
[--C-:B------:R-:W-:Y:S02]  /*8460*/  HADD2.F32 R87, -RZ, R91.reuse.H0_H0 ;  /* 0x2000005bff577230 */ /* 0x100fe40000004100 */
[----:B------:R-:W-:Y:S01]  /*8470*/  HADD2.F32 R88, -RZ, R91.H1_H1 ;  /* 0x3000005bff587230 */ /* 0x000fe20000004100 */
[----:B------:R-:W-:Y:S01]  /*8480*/  UPRMT UR5, UR37, 0x654, UR5 ;  /* 0x0000065425057896 */ /* 0x000fe20008000005 */
[--C-:B--2---:R-:W-:Y:S02]  /*8490*/  HADD2.F32 R89, -RZ, R96.reuse.H0_H0 ;  /* 0x20000060ff597230 */ /* 0x104fe40000004100 */
[----:B------:R-:W-:Y:S02]  /*84a0*/  HADD2.F32 R90, -RZ, R96.H1_H1 ;  /* 0x30000060ff5a7230 */ /* 0x000fe40000004100 */
[--C-:B------:R-:W-:Y:S02]  /*84b0*/  HADD2.F32 R91, -RZ, R97.reuse.H0_H0 ;  /* 0x20000061ff5b7230 */ /* 0x100fe40000004100 */
[----:B------:R-:W-:Y:S02]  /*84c0*/  HADD2.F32 R92, -RZ, R97.H1_H1 ;  /* 0x30000061ff5c7230 */ /* 0x000fe40000004100 */
[----:B-1----:R-:W-:Y:S01]  /*84d0*/  SYNCS.ARRIVE.TRANS64.RED.A1T0 RZ, [UR5], RZ ;  /* 0x000000ffffff79a7 */ /* 0x002fe20008100405 */
[--C-:B------:R-:W-:Y:S02]  /*84e0*/  HADD2.F32 R93, -RZ, R98.reuse.H0_H0 ;  /* 0x20000062ff5d7230 */ /* 0x100fe40000004100 */
[----:B------:R-:W-:Y:S02]  /*84f0*/  HADD2.F32 R94, -RZ, R98.H1_H1 ;  /* 0x30000062ff5e7230 */ /* 0x000fe40000004100 */
[--C-:B------:R-:W-:Y:S02]  /*8500*/  HADD2.F32 R95, -RZ, R99.reuse.H0_H0 ;  /* 0x20000063ff5f7230 */ /* 0x100fe40000004100 */
[----:B------:R-:W-:Y:S02]  /*8510*/  HADD2.F32 R96, -RZ, R99.H1_H1 ;  /* 0x30000063ff607230 */ /* 0x000fe40000004100 */
[C---:B------:R-:W-:Y:S01]  /*8520*/  FMUL R4, R76.reuse, R4 ;  /* 0x000000044c047220 */ /* 0x040fe20000400000 */
[C---:B------:R-:W-:Y:S01]  /*8530*/  FMUL R5, R76.reuse, R5 ;  /* 0x000000054c057220 */ /* 0x040fe20000400000 */
[C---:B------:R-:W-:Y:S01]  /*8540*/  FMUL R6, R76.reuse, R6 ;  /* 0x000000064c067220 */ /* 0x040fe20000400000 */
[C---:B------:R-:W-:Y:S01]  /*8550*/  FMUL R7, R76.reuse, R7 ;  /* 0x000000074c077220 */ /* 0x040fe20000400000 */
[C---:B------:R-:W-:Y:S01]  /*8560*/  FFMA R4, R81.reuse, R80, R4 ;  /* 0x0000005051047223 */ /* 0x040fe20000000004 */
[C---:B------:R-:W-:Y:S01]  /*8570*/  FFMA R5, R81.reuse, R82, R5 ;  /* 0x0000005251057223 */ /* 0x040fe20000000005 */
[C---:B------:R-:W-:Y:S01]  /*8580*/  FFMA R6, R81.reuse, R83, R6 ;  /* 0x0000005351067223 */ /* 0x040fe20000000006 */
[----:B------:R-:W-:Y:S01]  /*8590*/  FFMA R7, R81, R84, R7 ;  /* 0x0000005451077223 */ /* 0x000fe20000000007 */
[C---:B------:R-:W-:Y:S01]  /*85a0*/  FMUL R8, R76.reuse, R8 ;  /* 0x000000084c087220 */ /* 0x040fe20000400000 */
[C---:B------:R-:W-:Y:S01]  /*85b0*/  FMUL R9, R76.reuse, R9 ;  /* 0x000000094c097220 */ /* 0x040fe20000400000 */
[----:B------:R-:W-:Y:S01]  /*85c0*/  F2FP.F16.F32.PACK_AB R4, R5, R4 ;  /* 0x000000040504723e */ /* 0x000fe200000000ff */
[C---:B------:R-:W-:Y:S01]  /*85d0*/  FMUL R10, R76.reuse, R10 ;  /* 0x0000000a4c0a7220 */ /* 0x040fe20000400000 */
[----:B------:R-:W-:Y:S01]  /*85e0*/  F2FP.F16.F32.PACK_AB R5, R7, R6 ;  /* 0x000000060705723e */ /* 0x000fe200000000ff */
[C---:B------:R-:W-:Y:S01]  /*85f0*/  FFMA R8, R81.reuse, R85, R8 ;  /* 0x0000005551087223 */ /* 0x040fe20000000008 */
[C---:B------:R-:W-:Y:S01]  /*8600*/  FFMA R9, R81.reuse, R86, R9 ;  /* 0x0000005651097223 */ /* 0x040fe20000000009 */
[----:B------:R-:W-:Y:S01]  /*8610*/  FFMA R10, R81, R87, R10 ;  /* 0x00000057510a7223 */ /* 0x000fe2000000000a */
[C---:B------:R-:W-:Y:S01]  /*8620*/  FMUL R11, R76.reuse, R11 ;  /* 0x0000000b4c0b7220 */ /* 0x040fe20000400000 */
[C---:B------:R-:W-:Y:S01]  /*8630*/  FMUL R0, R76.reuse, R12 ;  /* 0x0000000c4c007220 */ /* 0x040fe20000400000 */
[C---:B------:R-:W-:Y:S01]  /*8640*/  FMUL R3, R76.reuse, R13 ;  /* 0x0000000d4c037220 */ /* 0x040fe20000400000 */
[----:B------:R-:W-:Y:S01]  /*8650*/  F2FP.F16.F32.PACK_AB R6, R9, R8 ;  /* 0x000000080906723e */ /* 0x000fe200000000ff */
        /* <DEDUP_REMOVED lines=10> */
[----:B------:R1:W-:Y:S01]  /*8700*/  STS.128 [R178+UR48+0x8400], R4 ;  /* 0x00840004b2007988 */ /* 0x0003e20008000c30 */
[----:B------:R-:W-:Y:S01]  /*8710*/  FFMA R12, R81, R93, R12 ;  /* 0x0000005d510c7223 */ /* 0x000fe2000000000c */
[C---:B------:R-:W-:Y:S01]  /*8720*/  FMUL R13, R76.reuse, R17 ;  /* 0x000000114c0d7220 */ /* 0x040fe20000400000 */
[C---:B------:R-:W-:Y:S01]  /*8730*/  FMUL R18, R76.reuse, R18 ;  /* 0x000000124c127220 */ /* 0x040fe20000400000 */
[----:B------:R-:W-:Y:S01]  /*8740*/  F2FP.F16.F32.PACK_AB R9, R15, R14 ;  /* 0x0000000e0f09723e */ /* 0x000fe200000000ff */
[--C-:B------:R-:W-:Y:S02]  /*8750*/  HADD2.F32 R97, -RZ, R104.reuse.H0_H0 ;  /* 0x20000068ff617230 */ /* 0x100fe40000004100 */
[C---:B------:R-:W-:Y:S01]  /*8760*/  FFMA R13, R81.reuse, R94, R13 ;  /* 0x0000005e510d7223 */ /* 0x040fe2000000000d */
[----:B------:R-:W-:Y:S01]  /*8770*/  FFMA R18, R81, R95, R18 ;  /* 0x0000005f51127223 */ /* 0x000fe20000000012 */
[C---:B------:R-:W-:Y:S01]  /*8780*/  FMUL R19, R76.reuse, R19 ;  /* 0x000000134c137220 */ /* 0x040fe20000400000 */
[----:B------:R-:W-:Y:S02]  /*8790*/  HADD2.F32 R98, -RZ, R104.H1_H1 ;  /* 0x30000068ff627230 */ /* 0x000fe40000004100 */
[C---:B------:R-:W-:Y:S01]  /*87a0*/  FMUL R16, R76.reuse, R20 ;  /* 0x000000144c107220 */ /* 0x040fe20000400000 */
[----:B------:R-:W-:Y:S01]  /*87b0*/  F2FP.F16.F32.PACK_AB R10, R13, R12 ;  /* 0x0000000c0d0a723e */ /* 0x000fe200000000ff */
[C---:B------:R-:W-:Y:S01]  /*87c0*/  FFMA R19, R81.reuse, R96, R19 ;  /* 0x0000006051137223 */ /* 0x040fe20000000013 */
[--C-:B------:R-:W-:Y:S02]  /*87d0*/  HADD2.F32 R99, -RZ, R105.reuse.H0_H0 ;  /* 0x20000069ff637230 */ /* 0x100fe40000004100 */
[----:B------:R-:W-:Y:S01]  /*87e0*/  FFMA R16, R81, R97, R16 ;  /* 0x0000006151107223 */ /* 0x000fe20000000010 */
[C---:B------:R-:W-:Y:S01]  /*87f0*/  FMUL R17, R76.reuse, R21 ;  /* 0x000000154c117220 */ /* 0x040fe20000400000 */
[----:B------:R-:W-:Y:S01]  /*8800*/  HADD2.F32 R100, -RZ, R105.H1_H1 ;  /* 0x30000069ff647230 */ /* 0x000fe20000004100 */
[----:B------:R-:W-:Y:S01]  /*8810*/  F2FP.F16.F32.PACK_AB R11, R19, R18 ;  /* 0x00000012130b723e */ /* 0x000fe200000000ff */
[C---:B------:R-:W-:Y:S01]  /*8820*/  FMUL R22, R76.reuse, R22 ;  /* 0x000000164c167220 */ /* 0x040fe20000400000 */
[C---:B------:R-:W-:Y:S01]  /*8830*/  FFMA R17, R81.reuse, R98, R17 ;  /* 0x0000006251117223 */ /* 0x040fe20000000011 */
[--C-:B------:R-:W-:Y:S02]  /*8840*/  HADD2.F32 R101, -RZ, R106.reuse.H0_H0 ;  /* 0x2000006aff657230 */ /* 0x100fe40000004100 */
[C---:B------:R-:W-:Y:S01]  /*8850*/  FMUL R23, R76.reuse, R23 ;  /* 0x000000174c177220 */ /* 0x040fe20000400000 */
[----:B------:R1:W-:Y:S01]  /*8860*/  STS.128 [R179+0x8400], R8 ;  /* 0x00840008b3007388 */ /* 0x0003e20000000c00 */
[----:B------:R-:W-:Y:S01]  /*8870*/  FFMA R22, R81, R99, R22 ;  /* 0x0000006351167223 */ /* 0x000fe20000000016 */
[----:B------:R-:W-:Y:S01]  /*8880*/  F2FP.F16.F32.PACK_AB R16, R17, R16 ;  /* 0x000000101110723e */ /* 0x000fe200000000ff */
[----:B------:R-:W-:Y:S01]  /*8890*/  FFMA R23, R81, R100, R23 ;  /* 0x0000006451177223 */ /* 0x000fe20000000017 */
[----:B------:R-:W-:Y:S02]  /*88a0*/  HADD2.F32 R102, -RZ, R106.H1_H1 ;  /* 0x3000006aff667230 */ /* 0x000fe40000004100 */
        /* <DEDUP_REMOVED lines=22> */
[--C-:B------:R-:W-:Y:S01]  /*8a10*/  HADD2.F32 R109, -RZ, R114.reuse.H0_H0 ;  /* 0x20000072ff6d7230 */ /* 0x100fe20000004100 */
[----:B------:R1:W-:Y:S01]  /*8a20*/  STS.128 [R177+0x8400], R16 ;  /* 0x00840010b1007388 */ /* 0x0003e20000000c00 */
        /* <DEDUP_REMOVED lines=69> */
[C---:B------:R-:W-:Y:S01]  /*8e80*/  FFMA R45, R81.reuse, R126, R45 ;  /* 0x0000007e512d7223 */ /* 0x040fe2000000002d */
[C---:B------:R-:W-:Y:S01]  /*8e90*/  FMUL R50, R76.reuse, R50 ;  /* 0x000000324c327220 */ /* 0x040fe20000400000 */
[--C-:B------:R-:W-:Y:S02]  /*8ea0*/  HADD2.F32 R129, -RZ, R136.reuse.H0_H0 ;  /* 0x20000088ff817230 */ /* 0x100fe40000004100 */
[C---:B------:R-:W-:Y:S01]  /*8eb0*/  FMUL R51, R76.reuse, R51 ;  /* 0x000000334c337220 */ /* 0x040fe20000400000 */
[----:B------:R-:W-:Y:S02]  /*8ec0*/  HADD2.F32 R130, -RZ, R136.H1_H1 ;  /* 0x30000088ff827230 */ /* 0x000fe40000004100 */
[C---:B------:R-:W-:Y:S01]  /*8ed0*/  FMUL R48, R76.reuse, R52 ;  /* 0x000000344c307220 */ /* 0x040fe20000400000 */
[--C-:B------:R-:W-:Y:S02]  /*8ee0*/  HADD2.F32 R131, -RZ, R137.reuse.H0_H0 ;  /* 0x20000089ff837230 */ /* 0x100fe40000004100 */
[C---:B------:R-:W-:Y:S01]  /*8ef0*/  FMUL R49, R76.reuse, R53 ;  /* 0x000000354c317220 */ /* 0x040fe20000400000 */
[C---:B------:R-:W-:Y:S01]  /*8f00*/  FFMA R50, R81.reuse, R127, R50 ;  /* 0x0000007f51327223 */ /* 0x040fe20000000032 */
[----:B------:R-:W-:Y:S02]  /*8f10*/  HADD2.F32 R132, -RZ, R137.H1_H1 ;  /* 0x30000089ff847230 */ /* 0x000fe40000004100 */
[C---:B------:R-:W-:Y:S01]  /*8f20*/  FMUL R54, R76.reuse, R54 ;  /* 0x000000364c367220 */ /* 0x040fe20000400000 */
[C---:B------:R-:W-:Y:S01]  /*8f30*/  FFMA R51, R81.reuse, R128, R51 ;  /* 0x0000008051337223 */ /* 0x040fe20000000033 */
        /* <DEDUP_REMOVED lines=11> */
[----:B------:R-:W-:Y:S01]  /*8ff0*/  FFMA R55, R81, R132, R55 ;  /* 0x0000008451377223 */ /* 0x000fe20000000037 */
[--C-:B------:R-:W-:Y:S02]  /*9000*/  HADD2.F32 R137, -RZ, R144.reuse.H0_H0 ;  /* 0x20000090ff897230 */ /* 0x100fe40000004100 */
[C---:B------:R-:W-:Y:S01]  /*9010*/  FMUL R59, R76.reuse, R59 ;  /* 0x0000003b4c3b7220 */ /* 0x040fe20000400000 */
[----:B------:R-:W-:Y:S01]  /*9020*/  F2FP.F16.F32.PACK_AB R42, R45, R44 ;  /* 0x0000002c2d2a723e */ /* 0x000fe200000000ff */
[----:B------:R-:W-:Y:S01]  /*9030*/  FFMA R52, R81, R133, R52 ;  /* 0x0000008551347223 */ /* 0x000fe20000000034 */
[----:B------:R-:W-:Y:S01]  /*9040*/  F2FP.F16.F32.PACK_AB R43, R51, R50 ;  /* 0x00000032332b723e */ /* 0x000fe200000000ff */
[----:B------:R-:W-:Y:S02]  /*9050*/  HADD2.F32 R138, -RZ, R144.H1_H1 ;  /* 0x30000090ff8a7230 */ /* 0x000fe40000004100 */
[C---:B------:R-:W-:Y:S01]  /*9060*/  FMUL R56, R76.reuse, R60 ;  /* 0x0000003c4c387220 */ /* 0x040fe20000400000 */
[C---:B------:R-:W-:Y:S01]  /*9070*/  FFMA R53, R81.reuse, R134, R53 ;  /* 0x0000008651357223 */ /* 0x040fe20000000035 */
[--C-:B------:R-:W-:Y:S01]  /*9080*/  HADD2.F32 R139, -RZ, R145.reuse.H0_H0 ;  /* 0x20000091ff8b7230 */ /* 0x100fe20000004100 */
[----:B------:R1:W-:Y:S01]  /*9090*/  STS.128 [R182+0x8400], R40 ;  /* 0x00840028b6007388 */ /* 0x0003e20000000c00 */
        /* <DEDUP_REMOVED lines=13> */
[----:B------:R-:W-:Y:S01]  /*9170*/  FFMA R62, R81, R139, R62 ;  /* 0x0000008b513e7223 */ /* 0x000fe2000000003e */
[----:B------:R-:W-:Y:S02]  /*9180*/  HADD2.F32 R144, -RZ, R147.H1_H1 ;  /* 0x30000093ff907230 */ /* 0x000fe40000004100 */
[C---:B------:R-:W-:Y:S01]  /*9190*/  FMUL R66, R76.reuse, R66 ;  /* 0x000000424c427220 */ /* 0x040fe20000400000 */
[----:B------:R-:W-:Y:S01]  /*91a0*/  F2FP.F16.F32.PACK_AB R48, R49, R48 ;  /* 0x000000303130723e */ /* 0x000fe200000000ff */
[----:B------:R-:W-:Y:S01]  /*91b0*/  FFMA R63, R81, R140, R63 ;  /* 0x0000008c513f7223 */ /* 0x000fe2000000003f */
[----:B------:R-:W-:Y:S01]  /*91c0*/  FMUL R67, R76, R67 ;  /* 0x000000434c437220 */ /* 0x000fe20000400000 */
[----:B------:R-:W-:Y:S01]  /*91d0*/  F2FP.F16.F32.PACK_AB R49, R55, R54 ;  /* 0x000000363731723e */ /* 0x000fe200000000ff */
[----:B------:R-:W-:Y:S01]  /*91e0*/  FFMA R60, R81, R141, R60 ;  /* 0x0000008d513c7223 */ /* 0x000fe2000000003c */
[----:B------:R-:W-:Y:S01]  /*91f0*/  F2FP.F16.F32.PACK_AB R50, R53, R52 ;  /* 0x000000343532723e */ /* 0x000fe200000000ff */
[----:B------:R-:W-:Y:S01]  /*9200*/  FFMA R61, R81, R142, R61 ;  /* 0x0000008e513d7223 */ /* 0x000fe2000000003d */
[----:B------:R-:W-:Y:S01]  /*9210*/  F2FP.F16.F32.PACK_AB R51, R59, R58 ;  /* 0x0000003a3b33723e */ /* 0x000fe200000000ff */
[C---:B------:R-:W-:Y:S01]  /*9220*/  FFMA R66, R81.reuse, R143, R66 ;  /* 0x0000008f51427223 */ /* 0x040fe20000000042 */
[----:B------:R-:W-:Y:S01]  /*9230*/  FFMA R67, R81, R144, R67 ;  /* 0x0000009051437223 */ /* 0x000fe20000000043 */
[----:B------:R-:W-:Y:S02]  /*9240*/  F2FP.F16.F32.PACK_AB R56, R57, R56 ;  /* 0x000000383938723e */ /* 0x000fe400000000ff */
[----:B------:R1:W-:Y:S01]  /*9250*/  STS.128 [R174+0x8400], R48 ;  /* 0x00840030ae007388 */ /* 0x0003e20000000c00 */
[----:B------:R-:W-:Y:S02]  /*9260*/  F2FP.F16.F32.PACK_AB R57, R63, R62 ;  /* 0x0000003e3f39723e */ /* 0x000fe400000000ff */
        /* <DEDUP_REMOVED lines=20> */
.L_x_113:
[----:B------:R-:W-:Y:S05]  /*93b0*/  BSYNC.RECONVERGENT B0 ;  /* 0x0000000000007941 */ /* 0x000fea0003800200 */
.L_x_112:
[----:B------:R-:W-:Y:S01]  /*93c0*/  BAR.SYNC.DEFER_BLOCKING 0x1, 0x80 ;  /* 0x0042000000007b1d */ /* 0x000fe20000010000 */
[----:B------:R-:W-:Y:S01]  /*93d0*/  UIADD3 UR4, UPT, UPT, UR50, 0x1, URZ ;  /* 0x0000000132047890 */ /* 0x000fe2000fffe0ff */
[----:B------:R-:W-:Y:S03]  /*93e0*/  IADD3 R79, PT, PT, R79, 0x1, RZ ;  /* 0x000000014f4f7810 */ /* 0x000fe60007ffe0ff */
[----:B------:R-:W-:Y:S09]  /*93f0*/  UISETP.GT.U32.AND UP0, UPT, UR4, -0x3, UPT ;  /* 0xfffffffd0400788c */ /* 0x000ff2000bf04070 */
[----:B------:R-:W-:Y:S05]  /*9400*/  BRA.U UP0, `(.L_x_114) ;  /* 0x0000000100287547 */ /* 0x000fea000b800000 */
[----:B------:R-:W-:Y:S01]  /*9410*/  ISETP.NE.AND P0, PT, R176, RZ, PT ;  /* 0x000000ffb000720c */ /* 0x000fe20003f05270 */
[----:B------:R-:W-:Y:S01]  /*9420*/  IMAD.U32 R3, RZ, RZ, UR49 ;  /* 0x00000031ff037e24 */ /* 0x000fe2000f8e00ff */
[----:B------:R-:W-:Y:S01]  /*9430*/  UIADD3 UR49, UPT, UPT, UR49, 0x1, URZ ;  /* 0x0000000131317890 */ /* 0x000fe2000fffe0ff */
[----:B------:R-:W-:Y:S03]  /*9440*/  IMAD.U32 R0, RZ, RZ, UR37 ;  /* 0x00000025ff007e24 */ /* 0x000fe6000f8e00ff */
[----:B------:R-:W-:Y:S04]  /*9450*/  UISETP.NE.AND UP0, UPT, UR49, 0x3, UPT ;  /* 0x000000033100788c */ /* 0x000fe8000bf05270 */
[----:B------:R-:W-:Y:S03]  /*9460*/  USEL UR49, UR49, URZ, UP0 ;  /* 0x000000ff31317287 */ /* 0x000fe60008000000 */
[----:B------:R-:W-:Y:S05]  /*9470*/  @P0 LEA R3, R3, UR48, 0x3 ;  /* 0x0000003003030c11 */ /* 0x000fea000f8e18ff */
[----:B------:R-:W-:Y:S05]  /*9480*/  @P0 VIADD R3, R3, 0x58 ;  /* 0x0000005803030836 */ /* 0x000fea0000000000 */
[----:B------:R-:W-:Y:S04]  /*9490*/  @P0 PRMT R0, R0, 0x654, R3 ;  /* 0x0000065400000816 */ /* 0x000fe80000000003 */
[----:B------:R2:W-:Y:S03]  /*94a0*/  @P0 SYNCS.ARRIVE.TRANS64.RED.A1T0 RZ, [R0+URZ], RZ ;  /* 0x000000ff00ff09a7 */ /* 0x0005e600081004ff */
.L_x_114:
[----:B------:R-:W-:Y:S01]  /*94b0*/  ISETP.NE.AND P2, PT, R171, RZ, PT ;  /* 0x000000ffab00720c */ /* 0x000fe20003f45270 */
[----:B------:R-:W-:Y:S01]  /*94c0*/  UIADD3 UR50, UPT, UPT, UR50, 0x3, URZ ;  /* 0x0000000332327890 */ /* 0x000fe2000fffe0ff */
[----:B------:R-:W-:Y:S01]  /*94d0*/  ISETP.NE.AND P0, PT, R173, 0x2, PT ;  /* 0x00000002ad00780c */ /* 0x000fe20003f05270 */
[----:B------:R-:W-:Y:S01]  /*94e0*/  IMAD.IADD R20, R75, 0x1, R154 ;  /* 0x000000014b147824 */ /* 0x000fe200078e029a */
[----:B------:R-:W-:Y:S01]  /*94f0*/  ISETP.NE.AND P1, PT, R79, 0x2, PT ;  /* 0x000000024f00780c */ /* 0x000fe20003f25270 */
[----:B------:R-:W-:Y:S01]  /*9500*/  IMAD.IADD R21, R77, 0x1, R156 ;  /* 0x000000014d157824 */ /* 0x000fe200078e029c */
[----:B--2---:R-:W-:Y:S02]  /*9510*/  SEL R0, RZ, 0x1, P0 ;  /* 0x00000001ff007807 */ /* 0x004fe40000000000 */
[----:B------:R-:W-:Y:S02]  /*9520*/  SEL R3, RZ, 0x1, P1 ;  /* 0x00000001ff037807 */ /* 0x000fe40000800000 */
[----:B------:R-:W-:Y:S02]  /*9530*/  LOP3.LUT R165, R165, R0, RZ, 0x3c, !PT ;  /* 0x00000000a5a57212 */ /* 0x000fe400078e3cff */
[----:B------:R-:W-:Y:S02]  /*9540*/  LOP3.LUT R166, R166, R3, RZ, 0x3c, !PT ;  /* 0x00000003a6a67212 */ /* 0x000fe400078e3cff */
[----:B------:R-:W-:Y:S02]  /*9550*/  @P2 R2UR UR36, R164 ;  /* 0x00000000a42422ca */ /* 0x000fe400000e0000 */
[----:B------:R-:W-:Y:S02]  /*9560*/  SEL R173, R173, RZ, P0 ;  /* 0x000000ffadad7207 */ /* 0x000fe40000000000 */
[----:B------:R-:W-:Y:S01]  /*9570*/  SEL R79, R79, RZ, P1 ;  /* 0x000000ff4f4f7207 */ /* 0x000fe20000800000 */
[----:B------:R-:W-:Y:S10]  /*9580*/  @P2 BRA `(.L_x_115) ;  /* 0xffffffb400042947 */ /* 0x000ff4000383ffff */
[----:B------:R-:W-:-:S09]  /*9590*/  UISETP.NE.AND UP0, UPT, UR51, URZ, UPT ;  /* 0x000000ff3300728c */ /* 0x000fd2000bf05270 */
[----:B------:R-:W-:Y:S05]  /*95a0*/  BRA.U !UP0, `(.L_x_116) ;  /* 0x0000000108487547 */ /* 0x000fea000b800000 */
[----:B------:R-:W2:Y:S02]  /*95b0*/  LDCU.64 UR4, c[0x0][0x890] ;  /* 0x00011200ff0477ac */ /* 0x000ea40008000a00 */
[----:B--2---:R-:W-:-:S04]  /*95c0*/  UISETP.NE.U32.AND UP0, UPT, UR4, URZ, UPT ;  /* 0x000000ff0400728c */ /* 0x004fc8000bf05070 */
[----:B------:R-:W-:-:S09]  /*95d0*/  UISETP.NE.AND.EX UP0, UPT, UR5, URZ, UPT, UP0 ;  /* 0x000000ff0500728c */ /* 0x000fd2000bf05300 */
[----:B------:R-:W-:Y:S05]  /*95e0*/  BRA.U UP0, `(.L_x_117) ;  /* 0x00000001000c7547 */ /* 0x000fea000b800000 */
[----:B------:R-:W-:-:S13]  /*95f0*/  FSETP.NEU.AND P0, PT, R81, RZ, PT ;  /* 0x000000ff5100720b */ /* 0x000fda0003f0d000 */
[----:B------:R-:W-:Y:S05]  /*9600*/  @!P0 EXIT ;  /* 0x000000000000894d */ /* 0x000fea0003800000 */
[----:B------:R-:W-:Y:S05]  /*9610*/  BRA `(.L_x_116) ;  /* 0x00000000002c7947 */ /* 0x000fea0003800000 */
.L_x_117:
[----:B------:R-:W-:Y:S01]  /*9620*/  ISETP.NE.AND P0, PT, R172, RZ, PT ;  /* 0x000000ffac00720c */ /* 0x000fe20003f05270 */
[----:B------:R-:W-:-:S12]  /*9630*/  BSSY.RECONVERGENT B0, `(.L_x_116) ;  /* 0x0000009000007945 */ /* 0x000fd80003800200 */
[----:B------:R-:W-:Y:S05]  /*9640*/  @P0 BRA `(.L_x_118) ;  /* 0x0000000000140947 */ /* 0x000fea0003800000 */
[----:B------:R-:W2:Y:S02]  /*9650*/  LDCU.64 UR4, c[0x0][0x888] ;  /* 0x00011100ff0477ac */ /* 0x000ea40008000a00 */
[----:B--2---:R-:W-:-:S04]  /*9660*/  ISETP.NE.U32.AND P0, PT, RZ, UR4, PT ;  /* 0x00000004ff007c0c */ /* 0x004fc8000bf05070 */
[----:B------:R-:W-:-:S13]  /*9670*/  ISETP.NE.AND.EX P0, PT, RZ, UR5, PT, P0 ;  /* 0x00000005ff007c0c */ /* 0x000fda000bf05300 */
[----:B------:R-:W-:Y:S05]  /*9680*/  @!P0 EXIT ;  /* 0x000000000000894d */ /* 0x000fea0003800000 */
[----:B------:R-:W-:Y:S05]  /*9690*/  BRA `(.L_x_119) ;  /* 0x0000000000087947 */ /* 0x000fea0003800000 */
.L_x_118:
[----:B------:R-:W-:-:S13]  /*96a0*/  FSETP.NEU.AND P0, PT, R81, RZ, PT ;  /* 0x000000ff5100720b */ /* 0x000fda0003f0d000 */
[----:B------:R-:W-:Y:S05]  /*96b0*/  @!P0 EXIT ;  /* 0x000000000000894d */ /* 0x000fea0003800000 */
.L_x_119:
[----:B------:R-:W-:Y:S05]  /*96c0*/  BSYNC.RECONVERGENT B0 ;  /* 0x0000000000007941 */ /* 0x000fea0003800200 */
.L_x_116:
[----:B------:R-:W-:Y:S01]  /*96d0*/  ULEA UR4, UR49, UR48, 0x3 ;  /* 0x0000003031047291 */ /* 0x000fe2000f8e18ff */
[----:B------:R-:W-:-:S04]  /*96e0*/  DEPBAR.LE SB0, 0x0 ;  /* 0x000080000000791a */ /* 0x000fc80000000000 */
[----:B------:R-:W-:-:S04]  /*96f0*/  UIADD3 UR4, UPT, UPT, UR4, 0x58, URZ ;  /* 0x0000005804047890 */ /* 0x000fc8000fffe0ff */
[----:B------:R-:W-:-:S09]  /*9700*/  UPRMT UR4, UR37, 0x654, UR4 ;  /* 0x0000065425047896 */ /* 0x000fd20008000004 */
[----:B------:R-:W-:Y:S01]  /*9710*/  SYNCS.ARRIVE.TRANS64.RED.A1T0 RZ, [UR4], RZ ;  /* 0x000000ffffff79a7 */ /* 0x000fe20008100404 */
[----:B------:R-:W-:Y:S05]  /*9720*/  EXIT ;  /* 0x000000000000794d */ /* 0x000fea0003800000 */
.L_x_19:
[----:B--2---:R2:W1:Y:S02]  /*9730*/  SYNCS.PHASECHK.TRANS64.TRYWAIT P0, [R3+URZ+0xd0], R2 ;  /* 0x0000d002030075a7 */ /* 0x00446400080011ff */
[----:B-1----:R-:W-:Y:S05]  /*9740*/  @!P0 NANOSLEEP.SYNCS 0x989680 ;  /* 0x009896800000895d */ /* 0x002fea0003900000 */
[----:B------:R-:W1:Y:S02]  /*9750*/  @!P0 SYNCS.PHASECHK.TRANS64 P0, [R3+URZ+0xd0], R2 ;  /* 0x0000d002030085a7 */ /* 0x000e6400080010ff */
[----:B-1----:R-:W-:Y:S05]  /*9760*/  @!P0 BRA `(.L_x_19) ;  /* 0xfffffffc00f08947 */ /* 0x002fea000383ffff */
[----:B------:R-:W-:Y:S05]  /*9770*/  BRA `(.L_x_120) ;  /* 0xffffff7c00847947 */ /* 0x000fea000383ffff */
.L_x_22:
[----:B-1----:R-:W-:Y:S07]  /*9780*/  MOV R2, UR33 ;  /* 0x0000002100027c02 */ /* 0x002fee0008000f00 */
.L_x_121:
[----:B-1----:R1:W2:Y:S02]  /*9790*/  SYNCS.PHASECHK.TRANS64.TRYWAIT P0, [R2+URZ+0x20], R5 ;  /* 0x00002005020075a7 */ /* 0x0022a400080011ff */
[----:B--2---:R-:W-:Y:S05]  /*97a0*/  @!P0 NANOSLEEP.SYNCS 0x989680 ;  /* 0x009896800000895d */ /* 0x004fea0003900000 */
[----:B------:R-:W2:Y:S02]  /*97b0*/  @!P0 SYNCS.PHASECHK.TRANS64 P0, [R2+URZ+0x20], R5 ;  /* 0x00002005020085a7 */ /* 0x000ea400080010ff */
[----:B--2---:R-:W-:Y:S05]  /*97c0*/  @!P0 BRA `(.L_x_121) ;  /* 0xfffffffc00f08947 */ /* 0x004fea000383ffff */
[----:B------:R-:W-:Y:S05]  /*97d0*/  BRA `(.L_x_21) ;  /* 0xffffff7c00d47947 */ /* 0x000fea000383ffff */
.L_x_28:
[----:B-1----:R-:W-:Y:S07]  /*97e0*/  MOV R2, UR17 ;  /* 0x0000001100027c02 */ /* 0x002fee0008000f00 */
.L_x_122:
[----:B-1----:R1:W2:Y:S02]  /*97f0*/  SYNCS.PHASECHK.TRANS64.TRYWAIT P0, [R2+URZ+0x20], R5 ;  /* 0x00002005020075a7 */ /* 0x0022a400080011ff */
[----:B--2---:R-:W-:Y:S05]  /*9800*/  @!P0 NANOSLEEP.SYNCS 0x989680 ;  /* 0x009896800000895d */ /* 0x004fea0003900000 */
[----:B------:R-:W2:Y:S02]  /*9810*/  @!P0 SYNCS.PHASECHK.TRANS64 P0, [R2+URZ+0x20], R5 ;  /* 0x00002005020085a7 */ /* 0x000ea400080010ff */
[----:B--2---:R-:W-:Y:S05]  /*9820*/  @!P0 BRA `(.L_x_122) ;  /* 0xfffffffc00f08947 */ /* 0x004fea000383ffff */
[----:B------:R-:W-:Y:S05]  /*9830*/  BRA `(.L_x_27) ;  /* 0xffffff80007c7947 */ /* 0x000fea000383ffff */
.L_x_32:
[----:B-1----:R1:W2:Y:S02]  /*9840*/  SYNCS.PHASECHK.TRANS64.TRYWAIT P0, [R2+URZ+0x80], R3 ;  /* 0x00008003020075a7 */ /* 0x0022a400080011ff */
[----:B--2---:R-:W-:Y:S05]  /*9850*/  @!P0 NANOSLEEP.SYNCS 0x989680 ;  /* 0x009896800000895d */ /* 0x004fea0003900000 */
[----:B------:R-:W2:Y:S02]  /*9860*/  @!P0 SYNCS.PHASECHK.TRANS64 P0, [R2+URZ+0x80], R3 ;  /* 0x00008003020085a7 */ /* 0x000ea400080010ff */
[----:B--2---:R-:W-:Y:S05]  /*9870*/  @!P0 BRA `(.L_x_32) ;  /* 0xfffffffc00f08947 */ /* 0x004fea000383ffff */
[----:B------:R-:W-:Y:S05]  /*9880*/  BRA `(.L_x_123) ;  /* 0xffffff84000c7947 */ /* 0x000fea000383ffff */
.L_x_36:
[----:B----4-:R-:W-:-:S07]  /*9890*/  MOV R0, UR5 ;  /* 0x0000000500007c02 */ /* 0x010fce0008000f00 */
.L_x_124:
[----:B-1----:R1:W2:Y:S02]  /*98a0*/  SYNCS.PHASECHK.TRANS64.TRYWAIT P0, [R0+URZ], R3 ;  /* 0x00000003000075a7 */ /* 0x0022a400080011ff */
[----:B--2---:R-:W-:Y:S05]  /*98b0*/  @!P0 NANOSLEEP.SYNCS 0x989680 ;  /* 0x009896800000895d */ /* 0x004fea0003900000 */
[----:B------:R-:W2:Y:S02]  /*98c0*/  @!P0 SYNCS.PHASECHK.TRANS64 P0, [R0+URZ], R3 ;  /* 0x00000003000085a7 */ /* 0x000ea400080010ff */
[----:B--2---:R-:W-:Y:S05]  /*98d0*/  @!P0 BRA `(.L_x_124) ;  /* 0xfffffffc00f08947 */ /* 0x004fea000383ffff */
[----:B------:R-:W-:Y:S05]  /*98e0*/  BRA `(.L_x_125) ;  /* 0xffffff88007c7947 */ /* 0x000fea000383ffff */
.L_x_37:
[----:B----4-:R-:W-:-:S07]  /*98f0*/  MOV R0, UR5 ;  /* 0x0000000500007c02 */ /* 0x010fce0008000f00 */
.L_x_126:
[----:B-1----:R1:W2:Y:S02]  /*9900*/  SYNCS.PHASECHK.TRANS64.TRYWAIT P0, [R0+URZ], R3 ;  /* 0x00000003000075a7 */ /* 0x0022a400080011ff */
[----:B--2---:R-:W-:Y:S05]  /*9910*/  @!P0 NANOSLEEP.SYNCS 0x989680 ;  /* 0x009896800000895d */ /* 0x004fea0003900000 */
[----:B------:R-:W2:Y:S02]  /*9920*/  @!P0 SYNCS.PHASECHK.TRANS64 P0, [R0+URZ], R3 ;  /* 0x00000003000085a7 */ /* 0x000ea400080010ff */
[----:B--2---:R-:W-:Y:S05]  /*9930*/  @!P0 BRA `(.L_x_126) ;  /* 0xfffffffc00f08947 */ /* 0x004fea000383ffff */
[----:B------:R-:W-:Y:S05]  /*9940*/  BRA `(.L_x_127) ;  /* 0xffffff8800887947 */ /* 0x000fea000383ffff */
.L_x_38:
[----:B----4-:R-:W-:-:S07]  /*9950*/  MOV R0, UR5 ;  /* 0x0000000500007c02 */ /* 0x010fce0008000f00 */
.L_x_128:
[----:B-1----:R1:W2:Y:S02]  /*9960*/  SYNCS.PHASECHK.TRANS64.TRYWAIT P0, [R0+URZ], R3 ;  /* 0x00000003000075a7 */ /* 0x0022a400080011ff */
[----:B--2---:R-:W-:Y:S05]  /*9970*/  @!P0 NANOSLEEP.SYNCS 0x989680 ;  /* 0x009896800000895d */ /* 0x004fea0003900000 */
[----:B------:R-:W2:Y:S02]  /*9980*/  @!P0 SYNCS.PHASECHK.TRANS64 P0, [R0+URZ], R3 ;  /* 0x00000003000085a7 */ /* 0x000ea400080010ff */
[----:B--2---:R-:W-:Y:S05]  /*9990*/  @!P0 BRA `(.L_x_128) ;  /* 0xfffffffc00f08947 */ /* 0x004fea000383ffff */
[----:B------:R-:W-:Y:S05]  /*99a0*/  BRA `(.L_x_129) ;  /* 0xffffff8800947947 */ /* 0x000fea000383ffff */
.L_x_41:
[----:B-1----:R1:W2:Y:S02]  /*99b0*/  SYNCS.PHASECHK.TRANS64.TRYWAIT P0, [R0+URZ+0xc0], R5 ;  /* 0x0000c005000075a7 */ /* 0x0022a400080011ff */
[----:B--2---:R-:W-:Y:S05]  /*99c0*/  @!P0 NANOSLEEP.SYNCS 0x989680 ;  /* 0x009896800000895d */ /* 0x004fea0003900000 */
[----:B------:R-:W2:Y:S02]  /*99d0*/  @!P0 SYNCS.PHASECHK.TRANS64 P0, [R0+URZ+0xc0], R5 ;  /* 0x0000c005000085a7 */ /* 0x000ea400080010ff */
[----:B--2---:R-:W-:Y:S05]  /*99e0*/  @!P0 BRA `(.L_x_41) ;  /* 0xfffffffc00f08947 */ /* 0x004fea000383ffff */
[----:B------:R-:W-:Y:S05]  /*99f0*/  BRA `(.L_x_130) ;  /* 0xffffff8800f07947 */ /* 0x000fea000383ffff */
.L_x_42:
[----:B------:R-:W-:-:S07]  /*9a00*/  MOV R0, UR5 ;  /* 0x0000000500007c02 */ /* 0x000fce0008000f00 */
.L_x_131:
[----:B-1----:R1:W2:Y:S02]  /*9a10*/  SYNCS.PHASECHK.TRANS64.TRYWAIT P0, [R0+URZ+0x90], R5 ;  /* 0x00009005000075a7 */ /* 0x0022a400080011ff */
[----:B--2---:R-:W-:Y:S05]  /*9a20*/  @!P0 NANOSLEEP.SYNCS 0x989680 ;  /* 0x009896800000895d */ /* 0x004fea0003900000 */
[----:B------:R-:W2:Y:S02]  /*9a30*/  @!P0 SYNCS.PHASECHK.TRANS64 P0, [R0+URZ+0x90], R5 ;  /* 0x00009005000085a7 */ /* 0x000ea400080010ff */
[----:B--2---:R-:W-:Y:S05]  /*9a40*/  @!P0 BRA `(.L_x_131) ;  /* 0xfffffffc00f08947 */ /* 0x004fea000383ffff */
[----:B------:R-:W-:Y:S05]  /*9a50*/  BRA `(.L_x_132) ;  /* 0xffffff8c00007947 */ /* 0x000fea000383ffff */
.L_x_43:
[----:B-1----:R1:W2:Y:S02]  /*9a60*/  SYNCS.PHASECHK.TRANS64.TRYWAIT P1, [R0+URZ+0x80], R5 ;  /* 0x00008005000075a7 */ /* 0x0022a400080211ff */
[----:B--2---:R-:W-:Y:S05]  /*9a70*/  @!P1 NANOSLEEP.SYNCS 0x989680 ;  /* 0x009896800000995d */ /* 0x004fea0003900000 */
[----:B------:R-:W2:Y:S02]  /*9a80*/  @!P1 SYNCS.PHASECHK.TRANS64 P1, [R0+URZ+0x80], R5 ;  /* 0x00008005000095a7 */ /* 0x000ea400080210ff */
[----:B--2---:R-:W-:Y:S05]  /*9a90*/  @!P1 BRA `(.L_x_43) ;  /* 0xfffffffc00f09947 */ /* 0x004fea000383ffff */
[----:B------:R-:W-:Y:S05]  /*9aa0*/  BRA `(.L_x_133) ;  /* 0xffffff8c00307947 */ /* 0x000fea000383ffff */
.L_x_46:
[----:B------:R-:W-:-:S07]  /*9ab0*/  MOV R0, UR5 ;  /* 0x0000000500007c02 */ /* 0x000fce0008000f00 */
.L_x_134:
[----:B-1----:R1:W2:Y:S02]  /*9ac0*/  SYNCS.PHASECHK.TRANS64.TRYWAIT P0, [R0+URZ+0x90], R3 ;  /* 0x00009003000075a7 */ /* 0x0022a400080011ff */
[----:B--2---:R-:W-:Y:S05]  /*9ad0*/  @!P0 NANOSLEEP.SYNCS 0x989680 ;  /* 0x009896800000895d */ /* 0x004fea0003900000 */
[----:B------:R-:W2:Y:S02]  /*9ae0*/  @!P0 SYNCS.PHASECHK.TRANS64 P0, [R0+URZ+0x90], R3 ;  /* 0x00009003000085a7 */ /* 0x000ea400080010ff */
[----:B--2---:R-:W-:Y:S05]  /*9af0*/  @!P0 BRA `(.L_x_134) ;  /* 0xfffffffc00f08947 */ /* 0x004fea000383ffff */
[----:B------:R-:W-:Y:S05]  /*9b00*/  BRA `(.L_x_45) ;  /* 0xffffff8c00847947 */ /* 0x000fea000383ffff */
.L_x_53:
[----:B-1----:R1:W2:Y:S02]  /*9b10*/  SYNCS.PHASECHK.TRANS64.TRYWAIT P1, [R0+URZ+0x80], R5 ;  /* 0x00008005000075a7 */ /* 0x0022a400080211ff */
[----:B--2---:R-:W-:Y:S05]  /*9b20*/  @!P1 NANOSLEEP.SYNCS 0x989680 ;  /* 0x009896800000995d */ /* 0x004fea0003900000 */
[----:B------:R-:W2:Y:S02]  /*9b30*/  @!P1 SYNCS.PHASECHK.TRANS64 P1, [R0+URZ+0x80], R5 ;  /* 0x00008005000095a7 */ /* 0x000ea400080210ff */
[----:B--2---:R-:W-:Y:S05]  /*9b40*/  @!P1 BRA `(.L_x_53) ;  /* 0xfffffffc00f09947 */ /* 0x004fea000383ffff */
[----:B------:R-:W-:Y:S05]  /*9b50*/  BRA `(.L_x_135) ;  /* 0xffffff9000f47947 */ /* 0x000fea000383ffff */
.L_x_54:
[----:B------:R-:W-:-:S07]  /*9b60*/  MOV R3, UR14 ;  /* 0x0000000e00037c02 */ /* 0x000fce0008000f00 */
.L_x_136:
[----:B-1----:R1:W2:Y:S02]  /*9b70*/  SYNCS.PHASECHK.TRANS64.TRYWAIT P0, [R3+URZ+0xb0], R0 ;  /* 0x0000b000030075a7 */ /* 0x0022a400080011ff */
[----:B--2---:R-:W-:Y:S05]  /*9b80*/  @!P0 NANOSLEEP.SYNCS 0x989680 ;  /* 0x009896800000895d */ /* 0x004fea0003900000 */
[----:B------:R-:W2:Y:S02]  /*9b90*/  @!P0 SYNCS.PHASECHK.TRANS64 P0, [R3+URZ+0xb0], R0 ;  /* 0x0000b000030085a7 */ /* 0x000ea400080010ff */
[----:B--2---:R-:W-:Y:S05]  /*9ba0*/  @!P0 BRA `(.L_x_136) ;  /* 0xfffffffc00f08947 */ /* 0x004fea000383ffff */
[----:B------:R-:W-:Y:S05]  /*9bb0*/  BRA `(.L_x_137) ;  /* 0xffffff94002c7947 */ /* 0x000fea000383ffff */
.L_x_57:
[----:B------:R-:W-:Y:S07]  /*9bc0*/  MOV R0, UR7 ;  /* 0x0000000700007c02 */ /* 0x000fee0008000f00 */
.L_x_138:
[----:B-1----:R1:W2:Y:S02]  /*9bd0*/  SYNCS.PHASECHK.TRANS64.TRYWAIT P0, [R0+URZ], R3 ;  /* 0x00000003000075a7 */ /* 0x0022a400080011ff */
[----:B--2---:R-:W-:Y:S05]  /*9be0*/  @!P0 NANOSLEEP.SYNCS 0x989680 ;  /* 0x009896800000895d */ /* 0x004fea0003900000 */
[----:B------:R-:W2:Y:S02]  /*9bf0*/  @!P0 SYNCS.PHASECHK.TRANS64 P0, [R0+URZ], R3 ;  /* 0x00000003000085a7 */ /* 0x000ea400080010ff */
[----:B--2---:R-:W-:Y:S05]  /*9c00*/  @!P0 BRA `(.L_x_138) ;  /* 0xfffffffc00f08947 */ /* 0x004fea000383ffff */
[----:B------:R-:W-:Y:S05]  /*9c10*/  BRA `(.L_x_56) ;  /* 0xffffff9400487947 */ /* 0x000fea000383ffff */
.L_x_60:
[----:B------:R-:W-:-:S07]  /*9c20*/  MOV R0, UR5 ;  /* 0x0000000500007c02 */ /* 0x000fce0008000f00 */
.L_x_139:
[----:B--2---:R2:W3:Y:S02]  /*9c30*/  SYNCS.PHASECHK.TRANS64.TRYWAIT P0, [R0+URZ], R3 ;  /* 0x00000003000075a7 */ /* 0x0044e400080011ff */
[----:B---3--:R-:W-:Y:S05]  /*9c40*/  @!P0 NANOSLEEP.SYNCS 0x989680 ;  /* 0x009896800000895d */ /* 0x008fea0003900000 */
[----:B------:R-:W3:Y:S02]  /*9c50*/  @!P0 SYNCS.PHASECHK.TRANS64 P0, [R0+URZ], R3 ;  /* 0x00000003000085a7 */ /* 0x000ee400080010ff */
[----:B---3--:R-:W-:Y:S05]  /*9c60*/  @!P0 BRA `(.L_x_139) ;  /* 0xfffffffc00f08947 */ /* 0x008fea000383ffff */
[----:B------:R-:W-:Y:S05]  /*9c70*/  BRA `(.L_x_140) ;  /* 0xffffff9800247947 */ /* 0x000fea000383ffff */
.L_x_61:
[----:B------:R-:W-:-:S07]  /*9c80*/  MOV R0, UR6 ;  /* 0x0000000600007c02 */ /* 0x000fce0008000f00 */
.L_x_141:
[----:B--2---:R2:W3:Y:S02]  /*9c90*/  SYNCS.PHASECHK.TRANS64.TRYWAIT P0, [R0+URZ], R3 ;  /* 0x00000003000075a7 */ /* 0x0044e400080011ff */
[----:B---3--:R-:W-:Y:S05]  /*9ca0*/  @!P0 NANOSLEEP.SYNCS 0x989680 ;  /* 0x009896800000895d */ /* 0x008fea0003900000 */
[----:B------:R-:W3:Y:S02]  /*9cb0*/  @!P0 SYNCS.PHASECHK.TRANS64 P0, [R0+URZ], R3 ;  /* 0x00000003000085a7 */ /* 0x000ee400080010ff */
[----:B---3--:R-:W-:Y:S05]  /*9cc0*/  @!P0 BRA `(.L_x_141) ;  /* 0xfffffffc00f08947 */ /* 0x008fea000383ffff */
[----:B------:R-:W-:Y:S05]  /*9cd0*/  BRA `(.L_x_142) ;  /* 0xffffff9800307947 */ /* 0x000fea000383ffff */
.L_x_66:
[----:B--2---:R2:W3:Y:S02]  /*9ce0*/  SYNCS.PHASECHK.TRANS64.TRYWAIT P0, [R0+URZ+0x80], R3 ;  /* 0x00008003000075a7 */ /* 0x0044e400080011ff */
[----:B---3--:R-:W-:Y:S05]  /*9cf0*/  @!P0 NANOSLEEP.SYNCS 0x989680 ;  /* 0x009896800000895d */ /* 0x008fea0003900000 */
[----:B------:R-:W3:Y:S02]  /*9d00*/  @!P0 SYNCS.PHASECHK.TRANS64 P0, [R0+URZ+0x80], R3 ;  /* 0x00008003000085a7 */ /* 0x000ee400080010ff */
[----:B---3--:R-:W-:Y:S05]  /*9d10*/  @!P0 BRA `(.L_x_66) ;  /* 0xfffffffc00f08947 */ /* 0x008fea000383ffff */
[----:B------:R-:W-:Y:S05]  /*9d20*/  BRA `(.L_x_143) ;  /* 0xffffff9c00387947 */ /* 0x000fea000383ffff */
.L_x_69:
[----:B------:R-:W-:Y:S07]  /*9d30*/  MOV R0, UR7 ;  /* 0x0000000700007c02 */ /* 0x000fee0008000f00 */
.L_x_144:
[----:B--2---:R2:W3:Y:S02]  /*9d40*/  SYNCS.PHASECHK.TRANS64.TRYWAIT P0, [R0+URZ+0x78], R3 ;  /* 0x00007803000075a7 */ /* 0x0044e400080011ff */
[----:B---3--:R-:W-:Y:S05]  /*9d50*/  @!P0 NANOSLEEP.SYNCS 0x989680 ;  /* 0x009896800000895d */ /* 0x008fea0003900000 */
[----:B------:R-:W3:Y:S02]  /*9d60*/  @!P0 SYNCS.PHASECHK.TRANS64 P0, [R0+URZ+0x78], R3 ;  /* 0x00007803000085a7 */ /* 0x000ee400080010ff */
[----:B---3--:R-:W-:Y:S05]  /*9d70*/  @!P0 BRA `(.L_x_144) ;  /* 0xfffffffc00f08947 */ /* 0x008fea000383ffff */
[----:B------:R-:W-:Y:S05]  /*9d80*/  BRA `(.L_x_68) ;  /* 0xffffffa000187947 */ /* 0x000fea000383ffff */
.L_x_72:
[----:B------:R-:W-:Y:S07]  /*9d90*/  MOV R3, UR7 ;  /* 0x0000000700037c02 */ /* 0x000fee0008000f00 */
.L_x_145:
[----:B-1----:R1:W2:Y:S02]  /*9da0*/  SYNCS.PHASECHK.TRANS64.TRYWAIT P0, [R3+URZ+0x58], R12 ;  /* 0x0000580c030075a7 */ /* 0x0022a400080011ff */
[----:B--2---:R-:W-:Y:S05]  /*9db0*/  @!P0 NANOSLEEP.SYNCS 0x989680 ;  /* 0x009896800000895d */ /* 0x004fea0003900000 */
[----:B------:R-:W2:Y:S02]  /*9dc0*/  @!P0 SYNCS.PHASECHK.TRANS64 P0, [R3+URZ+0x58], R12 ;  /* 0x0000580c030085a7 */ /* 0x000ea400080010ff */
[----:B--2---:R-:W-:Y:S05]  /*9dd0*/  @!P0 BRA `(.L_x_145) ;  /* 0xfffffffc00f08947 */ /* 0x004fea000383ffff */
[----:B------:R-:W-:Y:S05]  /*9de0*/  BRA `(.L_x_146) ;  /* 0xffffffa000907947 */ /* 0x000fea000383ffff */
.L_x_73:
[----:B-1----:R-:W-:Y:S07]  /*9df0*/  MOV R3, UR7 ;  /* 0x0000000700037c02 */ /* 0x002fee0008000f00 */
.L_x_147:
[----:B-1----:R1:W2:Y:S02]  /*9e00*/  SYNCS.PHASECHK.TRANS64.TRYWAIT P0, [R3+URZ+0x60], R12 ;  /* 0x0000600c030075a7 */ /* 0x0022a400080011ff */
[----:B--2---:R-:W-:Y:S05]  /*9e10*/  @!P0 NANOSLEEP.SYNCS 0x989680 ;  /* 0x009896800000895d */ /* 0x004fea0003900000 */
[----:B------:R-:W2:Y:S02]  /*9e20*/  @!P0 SYNCS.PHASECHK.TRANS64 P0, [R3+URZ+0x60], R12 ;  /* 0x0000600c030085a7 */ /* 0x000ea400080010ff */
[----:B--2---:R-:W-:Y:S05]  /*9e30*/  @!P0 BRA `(.L_x_147) ;  /* 0xfffffffc00f08947 */ /* 0x004fea000383ffff */
[----:B------:R-:W-:Y:S05]  /*9e40*/  BRA `(.L_x_148) ;  /* 0xffffffa000d07947 */ /* 0x000fea000383ffff */
.L_x_74:
[----:B------:R-:W-:Y:S07]  /*9e50*/  MOV R3, UR7 ;  /* 0x0000000700037c02 */ /* 0x000fee0008000f00 */
.L_x_149:
[----:B-1----:R1:W2:Y:S02]  /*9e60*/  SYNCS.PHASECHK.TRANS64.TRYWAIT P0, [R3+URZ+0x68], R12 ;  /* 0x0000680c030075a7 */ /* 0x0022a400080011ff */
[----:B--2---:R-:W-:Y:S05]  /*9e70*/  @!P0 NANOSLEEP.SYNCS 0x989680 ;  /* 0x009896800000895d */ /* 0x004fea0003900000 */
[----:B------:R-:W2:Y:S02]  /*9e80*/  @!P0 SYNCS.PHASECHK.TRANS64 P0, [R3+URZ+0x68], R12 ;  /* 0x0000680c030085a7 */ /* 0x000ea400080010ff */
[----:B--2---:R-:W-:Y:S05]  /*9e90*/  @!P0 BRA `(.L_x_149) ;  /* 0xfffffffc00f08947 */ /* 0x004fea000383ffff */
[----:B------:R-:W-:Y:S05]  /*9ea0*/  BRA `(.L_x_150) ;  /* 0xffffffa400587947 */ /* 0x000fea000383ffff */
.L_x_76:
[----:B------:R-:W-:-:S07]  /*9eb0*/  MOV R0, UR7 ;  /* 0x0000000700007c02 */ /* 0x000fce0008000f00 */
.L_x_151:
[----:B-1----:R1:W3:Y:S02]  /*9ec0*/  SYNCS.PHASECHK.TRANS64.TRYWAIT P0, [R0+URZ+0x58], R3 ;  /* 0x00005803000075a7 */ /* 0x0022e400080011ff */
[----:B---3--:R-:W-:Y:S05]  /*9ed0*/  @!P0 NANOSLEEP.SYNCS 0x989680 ;  /* 0x009896800000895d */ /* 0x008fea0003900000 */
[----:B------:R-:W3:Y:S02]  /*9ee0*/  @!P0 SYNCS.PHASECHK.TRANS64 P0, [R0+URZ+0x58], R3 ;  /* 0x00005803000085a7 */ /* 0x000ee400080010ff */
[----:B---3--:R-:W-:Y:S05]  /*9ef0*/  @!P0 BRA `(.L_x_151) ;  /* 0xfffffffc00f08947 */ /* 0x008fea000383ffff */
[----:B------:R-:W-:Y:S05]  /*9f00*/  BRA `(.L_x_152) ;  /* 0xffffffa400c87947 */ /* 0x000fea000383ffff */
.L_x_77:
[----:B-1----:R-:W-:-:S07]  /*9f10*/  MOV R0, UR7 ;  /* 0x0000000700007c02 */ /* 0x002fce0008000f00 */
.L_x_153:
[----:B-1----:R1:W3:Y:S02]  /*9f20*/  SYNCS.PHASECHK.TRANS64.TRYWAIT P0, [R0+URZ+0x60], R3 ;  /* 0x00006003000075a7 */ /* 0x0022e400080011ff */
[----:B---3--:R-:W-:Y:S05]  /*9f30*/  @!P0 NANOSLEEP.SYNCS 0x989680 ;  /* 0x009896800000895d */ /* 0x008fea0003900000 */
[----:B------:R-:W3:Y:S02]  /*9f40*/  @!P0 SYNCS.PHASECHK.TRANS64 P0, [R0+URZ+0x60], R3 ;  /* 0x00006003000085a7 */ /* 0x000ee400080010ff */
[----:B---3--:R-:W-:Y:S05]  /*9f50*/  @!P0 BRA `(.L_x_153) ;  /* 0xfffffffc00f08947 */ /* 0x008fea000383ffff */
[----:B------:R-:W-:Y:S05]  /*9f60*/  BRA `(.L_x_154) ;  /* 0xffffffa400b87947 */ /* 0x000fea000383ffff */
.L_x_79:
[----:B--2---:R2:W4:Y:S02]  /*9f70*/  SYNCS.PHASECHK.TRANS64.TRYWAIT P0, [R0+URZ+0x80], R3 ;  /* 0x00008003000075a7 */ /* 0x00452400080011ff */
[----:B----4-:R-:W-:Y:S05]  /*9f80*/  @!P0 NANOSLEEP.SYNCS 0x989680 ;  /* 0x009896800000895d */ /* 0x010fea0003900000 */
[----:B------:R-:W4:Y:S02]  /*9f90*/  @!P0 SYNCS.PHASECHK.TRANS64 P0, [R0+URZ+0x80], R3 ;  /* 0x00008003000085a7 */ /* 0x000f2400080010ff */
[----:B----4-:R-:W-:Y:S05]  /*9fa0*/  @!P0 BRA `(.L_x_79) ;  /* 0xfffffffc00f08947 */ /* 0x010fea000383ffff */
[----:B------:R-:W-:Y:S05]  /*9fb0*/  BRA `(.L_x_155) ;  /* 0xffffffa8008c7947 */ /* 0x000fea000383ffff */
.L_x_90:
[----:B-1----:R-:W-:Y:S04]  /*9fc0*/  MOV R4, UR48 ;  /* 0x0000003000047c02 */ /* 0x002fe80008000f00 */
[----:B------:R1:W3:Y:S03]  /*9fd0*/  SYNCS.PHASECHK.TRANS64.TRYWAIT P1, [R4+URZ+0x40], R5 ;  /* 0x00004005040075a7 */ /* 0x0002e600080211ff */
[----:B---3--:R-:W-:Y:S05]  /*9fe0*/  @!P1 NANOSLEEP.SYNCS 0x989680 ;  /* 0x009896800000995d */ /* 0x008fea0003900000 */
[----:B------:R-:W3:Y:S02]  /*9ff0*/  @!P1 SYNCS.PHASECHK.TRANS64 P1, [R4+URZ+0x40], R5 ;  /* 0x00004005040095a7 */ /* 0x000ee400080210ff */
[----:B---3--:R-:W-:Y:S05]  /*a000*/  @!P1 BRA `(.L_x_90) ;  /* 0xfffffffc00ec9947 */ /* 0x008fea000383ffff */
[----:B------:R-:W-:Y:S05]  /*a010*/  BRA `(.L_x_89) ;  /* 0xffffffb400e07947 */ /* 0x000fea000383ffff */
.L_x_92:
[----:B-1----:R1:W4:Y:S02]  /*a020*/  SYNCS.PHASECHK.TRANS64.TRYWAIT P0, [R108+URZ+0xa0], R3 ;  /* 0x0000a0036c0075a7 */ /* 0x00232400080011ff */
[----:B----4-:R-:W-:Y:S05]  /*a030*/  @!P0 NANOSLEEP.SYNCS 0x989680 ;  /* 0x009896800000895d */ /* 0x010fea0003900000 */
[----:B------:R-:W4:Y:S02]  /*a040*/  @!P0 SYNCS.PHASECHK.TRANS64 P0, [R108+URZ+0xa0], R3 ;  /* 0x0000a0036c0085a7 */ /* 0x000f2400080010ff */
[----:B----4-:R-:W-:Y:S05]  /*a050*/  @!P0 BRA `(.L_x_92) ;  /* 0xfffffffc00f08947 */ /* 0x010fea000383ffff */
[----:B------:R-:W-:Y:S05]  /*a060*/  BRA `(.L_x_91) ;  /* 0xffffffb800407947 */ /* 0x000fea000383ffff */
.L_x_101:
[----:B--2---:R2:W3:Y:S02]  /*a070*/  SYNCS.PHASECHK.TRANS64.TRYWAIT P0, [R3+URZ+0x40], R0 ;  /* 0x00004000030075a7 */ /* 0x0044e400080011ff */
[----:B---3--:R-:W-:Y:S05]  /*a080*/  @!P0 NANOSLEEP.SYNCS 0x989680 ;  /* 0x009896800000895d */ /* 0x008fea0003900000 */
[----:B------:R-:W3:Y:S02]  /*a090*/  @!P0 SYNCS.PHASECHK.TRANS64 P0, [R3+URZ+0x40], R0 ;  /* 0x00004000030085a7 */ /* 0x000ee400080010ff */
[----:B---3--:R-:W-:Y:S05]  /*a0a0*/  @!P0 BRA `(.L_x_101) ;  /* 0xfffffffc00f08947 */ /* 0x008fea000383ffff */
[----:B------:R-:W-:Y:S05]  /*a0b0*/  BRA `(.L_x_100) ;  /* 0xffffffcc000c7947 */ /* 0x000fea000383ffff */
.L_x_110:
[----:B--2---:R2:W3:Y:S02]  /*a0c0*/  SYNCS.PHASECHK.TRANS64.TRYWAIT P0, [R4+URZ+0x40], R3 ;  /* 0x00004003040075a7 */ /* 0x0044e400080011ff */
[----:B---3--:R-:W-:Y:S05]  /*a0d0*/  @!P0 NANOSLEEP.SYNCS 0x989680 ;  /* 0x009896800000895d */ /* 0x008fea0003900000 */
[----:B------:R-:W3:Y:S02]  /*a0e0*/  @!P0 SYNCS.PHASECHK.TRANS64 P0, [R4+URZ+0x40], R3 ;  /* 0x00004003040085a7 */ /* 0x000ee400080010ff */
[----:B---3--:R-:W-:Y:S05]  /*a0f0*/  @!P0 BRA `(.L_x_110) ;  /* 0xfffffffc00f08947 */ /* 0x008fea000383ffff */
[----:B------:R-:W-:Y:S05]  /*a100*/  BRA `(.L_x_109) ;  /* 0xffffffe000087947 */ /* 0x000fea000383ffff */
        .weak           $__internal_0_$__cuda_sm10x_tcgen05_guardrail_trap_col_being_dealloced_not_returned_by_alloc
        .type           $__internal_0_$__cuda_sm10x_tcgen05_guardrail_trap_col_being_dealloced_not_returned_by_alloc,@function
        .size           $__internal_0_$__cuda_sm10x_tcgen05_guardrail_trap_col_being_dealloced_not_returned_by_alloc,($__internal_1_$__cuda_sm10x_tcgen05_guardrail_trap_phase_invalid_during_alloc - $__internal_0_$__cuda_sm10x_tcgen05_guardrail_trap_col_being_dealloced_not_returned_by_alloc)
$__internal_0_$__cuda_sm10x_tcgen05_guardrail_trap_col_being_dealloced_not_returned_by_alloc:
[----:B------:R-:W-:Y:S05]  /*a110*/  BPT.TRAP 0x1 ;  /* 0x000000040000795c */ /* 0x000fea0000300000 */
[----:B------:R-:W-:-:S04]  /*a120*/  HFMA2 R3, -RZ, RZ, 0, 0 ;  /* 0x00000000ff037431 */ /* 0x000fc800000001ff */
[----:B------:R-:W-:Y:S05]  /*a130*/  RET.REL.NODEC R2 `(_ZN7cutlass13device_kernelINS_4gemm6kernel13GemmUniversalIN4cute5tupleIJiiiiEEENS1_10collective13CollectiveMmaINS1_35MainloopSm100TmaUmmaWarpSpecializedILi4ELi2ELi2ENS5_IJNS4_1CILi1EEESB_SB_EEEEENS5_IJNSA_ILi128EEENSA_ILi192EEENSA_ILi64EEEEEENS_6half_tENS5_IJlSB_lEEESI_SJ_NS4_8TiledMMAINS4_8MMA_AtomIJNS4_20SM100_MMA_F16BF16_SSISI_SI_fLi128ELi192ELNS4_4UMMA5MajorE0ELSO_0ELNSN_7ScaleInE0ELSP_0EEEEEENS4_6LayoutISC_NS5_IJNSA_ILi0EEEST_ST_EEEEENS5_IJNS4_10UnderscoreESW_SW_EEEEENS4_13SM90_TMA_LOADENS4_14ComposedLayoutINS4_7SwizzleILi3ELi4ELi3EEENS4_18smem_ptr_flag_bitsILi16EEENSS_INS5_IJNSA_ILi8EEESG_EEENS5_IJSG_SB_EEEEEEEvNS4_8identityESZ_S19_vS1A_EENS_8epilogue10collective18CollectiveEpilogueINS1C_23Sm100TmaWarpSpecializedILi3ELi2ELi64ELb1ELb0EEEJSH_NS5_IJNSS_ISE_SB_EENSS_ISG_SB_EEEEESI_SJ_SI_SJ_NS1C_6fusion15FusionCallbacksIS1G_NS1K_17LinearCombinationISI_fSI_fLNS_15FloatRoundStyleE2EEESH_S1J_JEEENS4_5SM1004TMEM4LOAD26SM100_TMEM_LOAD_32dp32b64xESZ_S19_NS4_39AutoVectorizingCopyWithAssumedAlignmentILi128EEENS4_14SM90_TMA_STOREES19_S1V_S1V_EEEvvEEEEvNT_6ParamsE) ;  /* 0xffffff5c02b07950 */ /* 0x000fea0003c3ffff */
        .weak           $__internal_1_$__cuda_sm10x_tcgen05_guardrail_trap_phase_invalid_during_alloc
        .type           $__internal_1_$__cuda_sm10x_tcgen05_guardrail_trap_phase_invalid_during_alloc,@function
        .size           $__internal_1_$__cuda_sm10x_tcgen05_guardrail_trap_phase_invalid_during_alloc,($__internal_2_$__cuda_sm10x_tcgen05_guardrail_trap_unallocated_columns_being_dealloced - $__internal_1_$__cuda_sm10x_tcgen05_guardrail_trap_phase_invalid_during_alloc)
$__internal_1_$__cuda_sm10x_tcgen05_guardrail_trap_phase_invalid_during_alloc:
[----:B------:R-:W-:Y:S05]  /*a140*/  BPT.TRAP 0x1 ;  /* 0x000000040000795c */ /* 0x000fea0000300000 */
[----:B------:R-:W-:-:S04]  /*a150*/  MOV R3, 0x0 ;  /* 0x0000000000037802 */ /* 0x000fc80000000f00 */
[----:B------:R-:W-:Y:S05]  /*a160*/  RET.REL.NODEC R2 `(_ZN7cutlass13device_kernelINS_4gemm6kernel13GemmUniversalIN4cute5tupleIJiiiiEEENS1_10collective13CollectiveMmaINS1_35MainloopSm100TmaUmmaWarpSpecializedILi4ELi2ELi2ENS5_IJNS4_1CILi1EEESB_SB_EEEEENS5_IJNSA_ILi128EEENSA_ILi192EEENSA_ILi64EEEEEENS_6half_tENS5_IJlSB_lEEESI_SJ_NS4_8TiledMMAINS4_8MMA_AtomIJNS4_20SM100_MMA_F16BF16_SSISI_SI_fLi128ELi192ELNS4_4UMMA5MajorE0ELSO_0ELNSN_7ScaleInE0ELSP_0EEEEEENS4_6LayoutISC_NS5_IJNSA_ILi0EEEST_ST_EEEEENS5_IJNS4_10UnderscoreESW_SW_EEEEENS4_13SM90_TMA_LOADENS4_14ComposedLayoutINS4_7SwizzleILi3ELi4ELi3EEENS4_18smem_ptr_flag_bitsILi16EEENSS_INS5_IJNSA_ILi8EEESG_EEENS5_IJSG_SB_EEEEEEEvNS4_8identityESZ_S19_vS1A_EENS_8epilogue10collective18CollectiveEpilogueINS1C_23Sm100TmaWarpSpecializedILi3ELi2ELi64ELb1ELb0EEEJSH_NS5_IJNSS_ISE_SB_EENSS_ISG_SB_EEEEESI_SJ_SI_SJ_NS1C_6fusion15FusionCallbacksIS1G_NS1K_17LinearCombinationISI_fSI_fLNS_15FloatRoundStyleE2EEESH_S1J_JEEENS4_5SM1004TMEM4LOAD26SM100_TMEM_LOAD_32dp32b64xESZ_S19_NS4_39AutoVectorizingCopyWithAssumedAlignmentILi128EEENS4_14SM90_TMA_STOREES19_S1V_S1V_EEEvvEEEEvNT_6ParamsE) ;  /* 0xffffff5c02a47950 */ /* 0x000fea0003c3ffff */
        .weak           $__internal_2_$__cuda_sm10x_tcgen05_guardrail_trap_unallocated_columns_being_dealloced
        .type           $__internal_2_$__cuda_sm10x_tcgen05_guardrail_trap_unallocated_columns_being_dealloced,@function
        .size           $__internal_2_$__cuda_sm10x_tcgen05_guardrail_trap_unallocated_columns_being_dealloced,(.L_x_157 - $__internal_2_$__cuda_sm10x_tcgen05_guardrail_trap_unallocated_columns_being_dealloced)
$__internal_2_$__cuda_sm10x_tcgen05_guardrail_trap_unallocated_columns_being_dealloced:
[----:B------:R-:W-:Y:S05]  /*a170*/  BPT.TRAP 0x1 ;  /* 0x000000040000795c */ /* 0x000fea0000300000 */
[----:B------:R-:W-:-:S04]  /*a180*/  HFMA2 R3, -RZ, RZ, 0, 0 ;  /* 0x00000000ff037431 */ /* 0x000fc800000001ff */
[----:B------:R-:W-:Y:S05]  /*a190*/  RET.REL.NODEC R2 `(_ZN7cutlass13device_kernelINS_4gemm6kernel13GemmUniversalIN4cute5tupleIJiiiiEEENS1_10collective13CollectiveMmaINS1_35MainloopSm100TmaUmmaWarpSpecializedILi4ELi2ELi2ENS5_IJNS4_1CILi1EEESB_SB_EEEEENS5_IJNSA_ILi128EEENSA_ILi192EEENSA_ILi64EEEEEENS_6half_tENS5_IJlSB_lEEESI_SJ_NS4_8TiledMMAINS4_8MMA_AtomIJNS4_20SM100_MMA_F16BF16_SSISI_SI_fLi128ELi192ELNS4_4UMMA5MajorE0ELSO_0ELNSN_7ScaleInE0ELSP_0EEEEEENS4_6LayoutISC_NS5_IJNSA_ILi0EEEST_ST_EEEEENS5_IJNS4_10UnderscoreESW_SW_EEEEENS4_13SM90_TMA_LOADENS4_14ComposedLayoutINS4_7SwizzleILi3ELi4ELi3EEENS4_18smem_ptr_flag_bitsILi16EEENSS_INS5_IJNSA_ILi8EEESG_EEENS5_IJSG_SB_EEEEEEEvNS4_8identityESZ_S19_vS1A_EENS_8epilogue10collective18CollectiveEpilogueINS1C_23Sm100TmaWarpSpecializedILi3ELi2ELi64ELb1ELb0EEEJSH_NS5_IJNSS_ISE_SB_EENSS_ISG_SB_EEEEESI_SJ_SI_SJ_NS1C_6fusion15FusionCallbacksIS1G_NS1K_17LinearCombinationISI_fSI_fLNS_15FloatRoundStyleE2EEESH_S1J_JEEENS4_5SM1004TMEM4LOAD26SM100_TMEM_LOAD_32dp32b64xESZ_S19_NS4_39AutoVectorizingCopyWithAssumedAlignmentILi128EEENS4_14SM90_TMA_STOREES19_S1V_S1V_EEEvvEEEEvNT_6ParamsE) ;  /* 0xffffff5c02987950 */ /* 0x000fea0003c3ffff */
.L_x_156:
[----:B------:R-:W-:-:S00]  /*a1a0*/  BRA `(.L_x_156) ;  /* 0xfffffffc00fc7947 */ /* 0x000fc0000383ffff */
[----:B------:R-:W-:-:S00]  /*a1b0*/  NOP ;  /* 0x0000000000007918 */ /* 0x000fc00000000000 */
        /* <DEDUP_REMOVED lines=12> */
.L_x_157:


//--------------------- .nv.global.init           --------------------------
	.section	.nv.global.init,"aw",@progbits
.nv.global.init:
	.type		$str$27,@object
	.size		$str$27,($str$28 - $str$27)
$str$27:
        /*0000*/ 	.byte	0x28, 0x61, 0x64, 0x64, 0x72, 0x65, 0x73, 0x73, 0x20, 0x26, 0x20, 0x6d, 0x61, 0x73, 0x6b, 0x29
        /*0010*/ 	.byte	0x20, 0x3d, 0x3d, 0x20, 0x30, 0x00
	.type		$str$28,@object
	.size		$str$28,($str$26 - $str$28)
$str$28:
        /*0016*/ 	.byte	0x2f, 0x74, 0x6d, 0x70, 0x2f, 0x63, 0x75, 0x74, 0x6c, 0x61, 0x73, 0x73, 0x5f, 0x73, 0x77, 0x65
        /*0026*/ 	.byte	0x65, 0x70, 0x5f, 0x73, 0x72, 0x63, 0x2f, 0x69, 0x6e, 0x63, 0x6c, 0x75, 0x64, 0x65, 0x2f, 0x63
        /*0036*/ 	.byte	0x75, 0x74, 0x65, 0x2f, 0x70, 0x6f, 0x69, 0x6e, 0x74, 0x65, 0x72, 0x5f, 0x66, 0x6c, 0x61, 0x67
        /*0046*/ 	.byte	0x67, 0x65, 0x64, 0x2e, 0x68, 0x70, 0x70, 0x00
	.type		$str$26,@object
	.size		$str$26,($str$25 - $str$26)
$str$26:
        /*004e*/ 	.byte	0x2f, 0x74, 0x6d, 0x70, 0x2f, 0x63, 0x75, 0x74, 0x6c, 0x61, 0x73, 0x73, 0x5f, 0x73, 0x77, 0x65
        /*005e*/ 	.byte	0x65, 0x70, 0x5f, 0x73, 0x72, 0x63, 0x2f, 0x69, 0x6e, 0x63, 0x6c, 0x75, 0x64, 0x65, 0x2f, 0x63
        /*006e*/ 	.byte	0x75, 0x74, 0x65, 0x2f, 0x61, 0x74, 0x6f, 0x6d, 0x2f, 0x63, 0x6f, 0x70, 0x79, 0x5f, 0x74, 0x72
        /*007e*/ 	.byte	0x61, 0x69, 0x74, 0x73, 0x5f, 0x73, 0x6d, 0x31, 0x30, 0x30, 0x2e, 0x68, 0x70, 0x70, 0x00
	.type		$str$25,@object
	.size		$str$25,(__unnamed_1 - $str$25)
$str$25:
        /*008d*/ 	.byte	0x28, 0x28, 0x75, 0x69, 0x6e, 0x74, 0x33, 0x32, 0x5f, 0x74, 0x28, 0x74, 0x68, 0x72, 0x65, 0x61
        /*009d*/ 	.byte	0x64, 0x49, 0x64, 0x78, 0x2e, 0x78, 0x29, 0x20, 0x2f, 0x20, 0x33, 0x32, 0x29, 0x20, 0x25, 0x20
        /*00ad*/ 	.byte	0x34, 0x29, 0x20, 0x3d, 0x3d, 0x20, 0x28, 0x28, 0x28, 0x74, 0x6d, 0x65, 0x6d, 0x5f, 0x61, 0x64
        /*00bd*/ 	.byte	0x64, 0x72, 0x20, 0x3e, 0x3e, 0x20, 0x31, 0x36, 0x29, 0x20, 0x2f, 0x20, 0x33, 0x32, 0x29, 0x20
        /*00cd*/ 	.byte	0x25, 0x20, 0x34, 0x29, 0x00
	.type		__unnamed_1,@object
	.size		__unnamed_1,(__unnamed_2 - __unnamed_1)
__unnamed_1:
        /*00d2*/ 	.byte	0x61, 0x75, 0x74, 0x6f, 0x20, 0x63, 0x75, 0x74, 0x65, 0x3a, 0x3a, 0x61, 0x73, 0x5f, 0x70, 0x6f
        /* <DEDUP_REMOVED lines=24> */
        /*0262*/ 	.byte	0x3e, 0x3e, 0x3e, 0x3e, 0x5d, 0x00
	.type		__unnamed_2,@object
	.size		__unnamed_2,(.L_2 - __unnamed_2)
__unnamed_2:
        /* <DEDUP_REMOVED lines=43> */
        /*0518*/ 	.byte	0x74, 0x65, 0x3a, 0x3a, 0x43, 0x3c, 0x30, 0x3e, 0x3e, 0x3e, 0x3e, 0x5d, 0x00
.L_2:


//--------------------- .nv.shared._ZN7cutlass13device_kernelINS_4gemm6kernel13GemmUniversalIN4cute5tupleIJiiiiEEENS1_10collective13CollectiveMmaINS1_35MainloopSm100TmaUmmaWarpSpecializedILi4ELi2ELi2ENS5_IJNS4_1CILi1EEESB_SB_EEEEENS5_IJNSA_ILi128EEENSA_ILi192EEENSA_ILi64EEEEEENS_6half_tENS5_IJlSB_lEEESI_SJ_NS4_8TiledMMAINS4_8MMA_AtomIJNS4_20SM100_MMA_F16BF16_SSISI_SI_fLi128ELi192ELNS4_4UMMA5MajorE0ELSO_0ELNSN_7ScaleInE0ELSP_0EEEEEENS4_6LayoutISC_NS5_IJNSA_ILi0EEEST_ST_EEEEENS5_IJNS4_10UnderscoreESW_SW_EEEEENS4_13SM90_TMA_LOADENS4_14ComposedLayoutINS4_7SwizzleILi3ELi4ELi3EEENS4_18smem_ptr_flag_bitsILi16EEENSS_INS5_IJNSA_ILi8EEESG_EEENS5_IJSG_SB_EEEEEEEvNS4_8identityESZ_S19_vS1A_EENS_8epilogue10collective18CollectiveEpilogueINS1C_23Sm100TmaWarpSpecializedILi3ELi2ELi64ELb1ELb0EEEJSH_NS5_IJNSS_ISE_SB_EENSS_ISG_SB_EEEEESI_SJ_SI_SJ_NS1C_6fusion15FusionCallbacksIS1G_NS1K_17LinearCombinationISI_fSI_fLNS_15FloatRoundStyleE2EEESH_S1J_JEEENS4_5SM1004TMEM4LOAD26SM100_TMEM_LOAD_32dp32b64xESZ_S19_NS4_39AutoVectorizingCopyWithAssumedAlignmentILi128EEENS4_14SM90_TMA_STOREES19_S1V_S1V_EEEvvEEEEvNT_6ParamsE --------------------------
	.section	.nv.shared._ZN7cutlass13device_kernelINS_4gemm6kernel13GemmUniversalIN4cute5tupleIJiiiiEEENS1_10collective13CollectiveMmaINS1_35MainloopSm100TmaUmmaWarpSpecializedILi4ELi2ELi2ENS5_IJNS4_1CILi1EEESB_SB_EEEEENS5_IJNSA_ILi128EEENSA_ILi192EEENSA_ILi64EEEEEENS_6half_tENS5_IJlSB_lEEESI_SJ_NS4_8TiledMMAINS4_8MMA_AtomIJNS4_20SM100_MMA_F16BF16_SSISI_SI_fLi128ELi192ELNS4_4UMMA5MajorE0ELSO_0ELNSN_7ScaleInE0ELSP_0EEEEEENS4_6LayoutISC_NS5_IJNSA_ILi0EEEST_ST_EEEEENS5_IJNS4_10UnderscoreESW_SW_EEEEENS4_13SM90_TMA_LOADENS4_14ComposedLayoutINS4_7SwizzleILi3ELi4ELi3EEENS4_18smem_ptr_flag_bitsILi16EEENSS_INS5_IJNSA_ILi8EEESG_EEENS5_IJSG_SB_EEEEEEEvNS4_8identityESZ_S19_vS1A_EENS_8epilogue10collective18CollectiveEpilogueINS1C_23Sm100TmaWarpSpecializedILi3ELi2ELi64ELb1ELb0EEEJSH_NS5_IJNSS_ISE_SB_EENSS_ISG_SB_EEEEESI_SJ_SI_SJ_NS1C_6fusion15FusionCallbacksIS1G_NS1K_17LinearCombinationISI_fSI_fLNS_15FloatRoundStyleE2EEESH_S1J_JEEENS4_5SM1004TMEM4LOAD26SM100_TMEM_LOAD_32dp32b64xESZ_S19_NS4_39AutoVectorizingCopyWithAssumedAlignmentILi128EEENS4_14SM90_TMA_STOREES19_S1V_S1V_EEEvvEEEEvNT_6ParamsE,"aw",@nobits
	.sectionflags	@""
	.align	16
	.zero		1024


//--------------------- .nv.shared.reserved.0     --------------------------
	.section	.nv.shared.reserved.0,"aw",@nobits
	.weak		__nv_reservedSMEM_offset_0_alias
	.size		__nv_reservedSMEM_offset_0_alias, 0, 64
	.other		__nv_reservedSMEM_offset_0_alias,@"STO_CUDA_RESERVED_SHARED STV_DEFAULT"
__nv_reservedSMEM_offset_0_alias:
	.zero		0
.nv.shared.reserved.0:
	.zero		64
	.weak		__nv_reservedSMEM_tcgen05_partition
	.type		__nv_reservedSMEM_tcgen05_partition,@object
	.size		__nv_reservedSMEM_tcgen05_partition,(.L_0 - __nv_reservedSMEM_tcgen05_partition)
__nv_reservedSMEM_tcgen05_partition:
	.zero		32
.L_0:


//--------------------- .nv.global                --------------------------
	.section	.nv.global,"aw",@nobits
.nv.global:
	.type		_ZN40_INTERNAL_d5dcb899_4_k_cu_060cecac_246384cute1_E,@object
	.size		_ZN40_INTERNAL_d5dcb899_4_k_cu_060cecac_246384cute1_E,(_ZN40_INTERNAL_d5dcb899_4_k_cu_060cecac_246384cuda3std3__45__cpo6cbeginE - _ZN40_INTERNAL_d5dcb899_4_k_cu_060cecac_246384cute1_E)
_ZN40_INTERNAL_d5dcb899_4_k_cu_060cecac_246384cute1_E:
	.zero		1
	.type		_ZN40_INTERNAL_d5dcb899_4_k_cu_060cecac_246384cuda3std3__45__cpo6cbeginE,@object
	.size		_ZN40_INTERNAL_d5dcb899_4_k_cu_060cecac_246384cuda3std3__45__cpo6cbeginE,(_ZN40_INTERNAL_d5dcb899_4_k_cu_060cecac_246384cuda3std3__48in_placeE - _ZN40_INTERNAL_d5dcb899_4_k_cu_060cecac_246384cuda3std3__45__cpo6cbeginE)
_ZN40_INTERNAL_d5dcb899_4_k_cu_060cecac_246384cuda3std3__45__cpo6cbeginE:
	.zero		1
	.type		_ZN40_INTERNAL_d5dcb899_4_k_cu_060cecac_246384cuda3std3__48in_placeE,@object
	.size		_ZN40_INTERNAL_d5dcb899_4_k_cu_060cecac_246384cuda3std3__48in_placeE,(_ZN40_INTERNAL_d5dcb899_4_k_cu_060cecac_246384cuda3std6ranges3__45__cpo9iter_moveE - _ZN40_INTERNAL_d5dcb899_4_k_cu_060cecac_246384cuda3std3__48in_placeE)
_ZN40_INTERNAL_d5dcb899_4_k_cu_060cecac_246384cuda3std3__48in_placeE:
	.zero		1
	.type		_ZN40_INTERNAL_d5dcb899_4_k_cu_060cecac_246384cuda3std6ranges3__45__cpo9iter_moveE,@object
	.size		_ZN40_INTERNAL_d5dcb899_4_k_cu_060cecac_246384cuda3std6ranges3__45__cpo9iter_moveE,(_ZN40_INTERNAL_d5dcb899_4_k_cu_060cecac_246384cuda3std3__45__cpo5beginE - _ZN40_INTERNAL_d5dcb899_4_k_cu_060cecac_246384cuda3std6ranges3__45__cpo9iter_moveE)
_ZN40_INTERNAL_d5dcb899_4_k_cu_060cecac_246384cuda3std6ranges3__45__cpo9iter_moveE:
	.zero		1
	.type		_ZN40_INTERNAL_d5dcb899_4_k_cu_060cecac_246384cuda3std3__45__cpo5beginE,@object
	.size		_ZN40_INTERNAL_d5dcb899_4_k_cu_060cecac_246384cuda3std3__45__cpo5beginE,(_ZN40_INTERNAL_d5dcb899_4_k_cu_060cecac_246384cuda3std3__442_GLOBAL__N__d5dcb899_4_k_cu_060cecac_246386ignoreE - _ZN40_INTERNAL_d5dcb899_4_k_cu_060cecac_246384cuda3std3__45__cpo5beginE)
_ZN40_INTERNAL_d5dcb899_4_k_cu_060cecac_246384cuda3std3__45__cpo5beginE:
	.zero		1
	.type		_ZN40_INTERNAL_d5dcb899_4_k_cu_060cecac_246384cuda3std3__442_GLOBAL__N__d5dcb899_4_k_cu_060cecac_246386ignoreE,@object
	.size		_ZN40_INTERNAL_d5dcb899_4_k_cu_060cecac_246384cuda3std3__442_GLOBAL__N__d5dcb899_4_k_cu_060cecac_246386ignoreE,(_ZN40_INTERNAL_d5dcb899_4_k_cu_060cecac_246384cute7productE - _ZN40_INTERNAL_d5dcb899_4_k_cu_060cecac_246384cuda3std3__442_GLOBAL__N__d5dcb899_4_k_cu_060cecac_246386ignoreE)
_ZN40_INTERNAL_d5dcb899_4_k_cu_060cecac_246384cuda3std3__442_GLOBAL__N__d5dcb899_4_k_cu_060cecac_246386ignoreE:
	.zero		1
	.type		_ZN40_INTERNAL_d5dcb899_4_k_cu_060cecac_246384cute7productE,@object
	.size		_ZN40_INTERNAL_d5dcb899_4_k_cu_060cecac_246384cute7productE,(_ZN40_INTERNAL_d5dcb899_4_k_cu_060cecac_246384cuda3std3__45__cpo3endE - _ZN40_INTERNAL_d5dcb899_4_k_cu_060cecac_246384cute7productE)
_ZN40_INTERNAL_d5dcb899_4_k_cu_060cecac_246384cute7productE:
	.zero		1
	.type		_ZN40_INTERNAL_d5dcb899_4_k_cu_060cecac_246384cuda3std3__45__cpo3endE,@object
	.size		_ZN40_INTERNAL_d5dcb899_4_k_cu_060cecac_246384cuda3std3__45__cpo3endE,(_ZN40_INTERNAL_d5dcb899_4_k_cu_060cecac_246384cuda3std3__419piecewise_constructE - _ZN40_INTERNAL_d5dcb899_4_k_cu_060cecac_246384cuda3std3__45__cpo3endE)
_ZN40_INTERNAL_d5dcb899_4_k_cu_060cecac_246384cuda3std3__45__cpo3endE:
	.zero		1
	.type		_ZN40_INTERNAL_d5dcb899_4_k_cu_060cecac_246384cuda3std3__419piecewise_constructE,@object
	.size		_ZN40_INTERNAL_d5dcb899_4_k_cu_060cecac_246384cuda3std3__419piecewise_constructE,(_ZN40_INTERNAL_d5dcb899_4_k_cu_060cecac_246384cuda3std3__45__cpo4cendE - _ZN40_INTERNAL_d5dcb899_4_k_cu_060cecac_246384cuda3std3__419piecewise_constructE)
_ZN40_INTERNAL_d5dcb899_4_k_cu_060cecac_246384cuda3std3__419piecewise_constructE:
	.zero		1
	.type		_ZN40_INTERNAL_d5dcb899_4_k_cu_060cecac_246384cuda3std3__45__cpo4cendE,@object
	.size		_ZN40_INTERNAL_d5dcb899_4_k_cu_060cecac_246384cuda3std3__45__cpo4cendE,(_ZN40_INTERNAL_d5dcb899_4_k_cu_060cecac_246384cuda3std6ranges3__45__cpo4swapE - _ZN40_INTERNAL_d5dcb899_4_k_cu_060cecac_246384cuda3std3__45__cpo4cendE)
_ZN40_INTERNAL_d5dcb899_4_k_cu_060cecac_246384cuda3std3__45__cpo4cendE:
	.zero		1
	.type		_ZN40_INTERNAL_d5dcb899_4_k_cu_060cecac_246384cuda3std6ranges3__45__cpo4swapE,@object
	.size		_ZN40_INTERNAL_d5dcb899_4_k_cu_060cecac_246384cuda3std6ranges3__45__cpo4swapE,(.L_10 - _ZN40_INTERNAL_d5dcb899_4_k_cu_060cecac_246384cuda3std6ranges3__45__cpo4swapE)
_ZN40_INTERNAL_d5dcb899_4_k_cu_060cecac_246384cuda3std6ranges3__45__cpo4swapE:
	.zero		1
.L_10:


//--------------------- .nv.constant0._ZN7cutlass13device_kernelINS_4gemm6kernel13GemmUniversalIN4cute5tupleIJiiiiEEENS1_10collective13CollectiveMmaINS1_35MainloopSm100TmaUmmaWarpSpecializedILi4ELi2ELi2ENS5_IJNS4_1CILi1EEESB_SB_EEEEENS5_IJNSA_ILi128EEENSA_ILi192EEENSA_ILi64EEEEEENS_6half_tENS5_IJlSB_lEEESI_SJ_NS4_8TiledMMAINS4_8MMA_AtomIJNS4_20SM100_MMA_F16BF16_SSISI_SI_fLi128ELi192ELNS4_4UMMA5MajorE0ELSO_0ELNSN_7ScaleInE0ELSP_0EEEEEENS4_6LayoutISC_NS5_IJNSA_ILi0EEEST_ST_EEEEENS5_IJNS4_10UnderscoreESW_SW_EEEEENS4_13SM90_TMA_LOADENS4_14ComposedLayoutINS4_7SwizzleILi3ELi4ELi3EEENS4_18smem_ptr_flag_bitsILi16EEENSS_INS5_IJNSA_ILi8EEESG_EEENS5_IJSG_SB_EEEEEEEvNS4_8identityESZ_S19_vS1A_EENS_8epilogue10collective18CollectiveEpilogueINS1C_23Sm100TmaWarpSpecializedILi3ELi2ELi64ELb1ELb0EEEJSH_NS5_IJNSS_ISE_SB_EENSS_ISG_SB_EEEEESI_SJ_SI_SJ_NS1C_6fusion15FusionCallbacksIS1G_NS1K_17LinearCombinationISI_fSI_fLNS_15FloatRoundStyleE2EEESH_S1J_JEEENS4_5SM1004TMEM4LOAD26SM100_TMEM_LOAD_32dp32b64xESZ_S19_NS4_39AutoVectorizingCopyWithAssumedAlignmentILi128EEENS4_14SM90_TMA_STOREES19_S1V_S1V_EEEvvEEEEvNT_6ParamsE --------------------------
	.section	.nv.constant0._ZN7cutlass13device_kernelINS_4gemm6kernel13GemmUniversalIN4cute5tupleIJiiiiEEENS1_10collective13CollectiveMmaINS1_35MainloopSm100TmaUmmaWarpSpecializedILi4ELi2ELi2ENS5_IJNS4_1CILi1EEESB_SB_EEEEENS5_IJNSA_ILi128EEENSA_ILi192EEENSA_ILi64EEEEEENS_6half_tENS5_IJlSB_lEEESI_SJ_NS4_8TiledMMAINS4_8MMA_AtomIJNS4_20SM100_MMA_F16BF16_SSISI_SI_fLi128ELi192ELNS4_4UMMA5MajorE0ELSO_0ELNSN_7ScaleInE0ELSP_0EEEEEENS4_6LayoutISC_NS5_IJNSA_ILi0EEEST_ST_EEEEENS5_IJNS4_10UnderscoreESW_SW_EEEEENS4_13SM90_TMA_LOADENS4_14ComposedLayoutINS4_7SwizzleILi3ELi4ELi3EEENS4_18smem_ptr_flag_bitsILi16EEENSS_INS5_IJNSA_ILi8EEESG_EEENS5_IJSG_SB_EEEEEEEvNS4_8identityESZ_S19_vS1A_EENS_8epilogue10collective18CollectiveEpilogueINS1C_23Sm100TmaWarpSpecializedILi3ELi2ELi64ELb1ELb0EEEJSH_NS5_IJNSS_ISE_SB_EENSS_ISG_SB_EEEEESI_SJ_SI_SJ_NS1C_6fusion15FusionCallbacksIS1G_NS1K_17LinearCombinationISI_fSI_fLNS_15FloatRoundStyleE2EEESH_S1J_JEEENS4_5SM1004TMEM4LOAD26SM100_TMEM_LOAD_32dp32b64xESZ_S19_NS4_39AutoVectorizingCopyWithAssumedAlignmentILi128EEENS4_14SM90_TMA_STOREES19_S1V_S1V_EEEvvEEEEvNT_6ParamsE,"a",@progbits
	.sectionflags	@""
	.align	4
.nv.constant0._ZN7cutlass13device_kernelINS_4gemm6kernel13GemmUniversalIN4cute5tupleIJiiiiEEENS1_10collective13CollectiveMmaINS1_35MainloopSm100TmaUmmaWarpSpecializedILi4ELi2ELi2ENS5_IJNS4_1CILi1EEESB_SB_EEEEENS5_IJNSA_ILi128EEENSA_ILi192EEENSA_ILi64EEEEEENS_6half_tENS5_IJlSB_lEEESI_SJ_NS4_8TiledMMAINS4_8MMA_AtomIJNS4_20SM100_MMA_F16BF16_SSISI_SI_fLi128ELi192ELNS4_4UMMA5MajorE0ELSO_0ELNSN_7ScaleInE0ELSP_0EEEEEENS4_6LayoutISC_NS5_IJNSA_ILi0EEEST_ST_EEEEENS5_IJNS4_10UnderscoreESW_SW_EEEEENS4_13SM90_TMA_LOADENS4_14ComposedLayoutINS4_7SwizzleILi3ELi4ELi3EEENS4_18smem_ptr_flag_bitsILi16EEENSS_INS5_IJNSA_ILi8EEESG_EEENS5_IJSG_SB_EEEEEEEvNS4_8identityESZ_S19_vS1A_EENS_8epilogue10collective18CollectiveEpilogueINS1C_23Sm100TmaWarpSpecializedILi3ELi2ELi64ELb1ELb0EEEJSH_NS5_IJNSS_ISE_SB_EENSS_ISG_SB_EEEEESI_SJ_SI_SJ_NS1C_6fusion15FusionCallbacksIS1G_NS1K_17LinearCombinationISI_fSI_fLNS_15FloatRoundStyleE2EEESH_S1J_JEEENS4_5SM1004TMEM4LOAD26SM100_TMEM_LOAD_32dp32b64xESZ_S19_NS4_39AutoVectorizingCopyWithAssumedAlignmentILi128EEENS4_14SM90_TMA_STOREES19_S1V_S1V_EEEvvEEEEvNT_6ParamsE:
	.zero		2944


//--------------------- SYMBOLS --------------------------

	.type		.nv.reservedSmem.offset0,@object
	.size		.nv.reservedSmem.offset0,0x4
	.type		.nv.reservedSmem.cap,@object
	.size		.nv.reservedSmem.cap,0x4
	.type		__assertfail,@function
